	.target	sm_100

	.elftype	@"ET_EXEC"


//--------------------- .note.nv.tkinfo           --------------------------
	.section	.note.nv.tkinfo,"",@"SHT_NOTE"
	.sectionflags	@"SHF_NOTE_NV_TKINFO"
	.tkinfo
        /*0018*/ 	.word	0x00000081
        /*0030*/ 	.string	""
        /*0030*/ 	.string	"ptxas"
        /*0030*/ 	.string	"Cuda compilation tools, release 12.9, V12.9.86"
        /*0030*/ 	.string	"Build cuda_12.9.r12.9/compiler.36037853_0"
        /*0030*/ 	.string	"-regUsageLevel 10 -arch sm_100f -m 64 "



//--------------------- .note.nv.cuver            --------------------------
	.section	.note.nv.cuver,"",@"SHT_NOTE"
	.sectionflags	@"SHF_NOTE_NV_CUVER"
        /*0018*/ 	.short	0x0001
        /*001a*/ 	.short	0x0064
        /*001c*/ 	.short	0x0001
        /*001e*/ 	.short	0x0000
        /*0020*/ 	.short	0x0001
        /*0022*/ 	.short	0x0000


//--------------------- .nv.info                  --------------------------
	.section	.nv.info,"",@"SHT_CUDA_INFO"
	.align	4


	//----- nvinfo : EIATTR_REGCOUNT
	.align		4
        /*0000*/ 	.byte	0x04, 0x2f
        /*0002*/ 	.short	(.L_15 - .L_14)
	.align		4
.L_14:
        /*0004*/ 	.word	index@(_ZN9deep_gemm24sm100_fp8_gemm_1d1d_implILN4cute4UMMA5MajorE0ELS3_0ELj0ELj4096ELj7168ELj128ELj224ELj128ELj64ELj128ELj128ELj64ELj4ELj128ELj128ELj1ELb0ELj137ELNS_8GemmTypeE1ELb0EN7cutlass10bfloat16_tENS_16EpilogueIdentityEEEvPijjj14CUtensorMap_stS9_S9_S9_S9_)
        /*0008*/ 	.word	0x00000038


	//----- nvinfo : EIATTR_FRAME_SIZE
	.align		4
.L_15:
        /*000c*/ 	.byte	0x04, 0x11
        /*000e*/ 	.short	(.L_17 - .L_16)
	.align		4
.L_16:
        /*0010*/ 	.word	index@($__internal_3_$__cuda_sm20_div_u16)
        /*0014*/ 	.word	0x00000000


	//----- nvinfo : EIATTR_FRAME_SIZE
	.align		4
.L_17:
        /*0018*/ 	.byte	0x04, 0x11
        /*001a*/ 	.short	(.L_19 - .L_18)
	.align		4
.L_18:
        /*001c*/ 	.word	index@($__internal_2_$__cuda_sm10x_tcgen05_guardrail_trap_unallocated_columns_being_dealloced)
        /*0020*/ 	.word	0x00000000


	//----- nvinfo : EIATTR_FRAME_SIZE
	.align		4
.L_19:
        /*0024*/ 	.byte	0x04, 0x11
        /*0026*/ 	.short	(.L_21 - .L_20)
	.align		4
.L_20:
        /*0028*/ 	.word	index@($__internal_1_$__cuda_sm10x_tcgen05_guardrail_trap_phase_invalid_during_alloc)
        /*002c*/ 	.word	0x00000000


	//----- nvinfo : EIATTR_FRAME_SIZE
	.align		4
.L_21:
        /*0030*/ 	.byte	0x04, 0x11
        /*0032*/ 	.short	(.L_23 - .L_22)
	.align		4
.L_22:
        /*0034*/ 	.word	index@($__internal_0_$__cuda_sm10x_tcgen05_guardrail_trap_col_being_dealloced_not_returned_by_alloc)
        /*0038*/ 	.word	0x00000000


	//----- nvinfo : EIATTR_FRAME_SIZE
	.align		4
.L_23:
        /*003c*/ 	.byte	0x04, 0x11
        /*003e*/ 	.short	(.L_25 - .L_24)
	.align		4
.L_24:
        /*0040*/ 	.word	index@(_ZN9deep_gemm24sm100_fp8_gemm_1d1d_implILN4cute4UMMA5MajorE0ELS3_0ELj0ELj4096ELj7168ELj128ELj224ELj128ELj64ELj128ELj128ELj64ELj4ELj128ELj128ELj1ELb0ELj137ELNS_8GemmTypeE1ELb0EN7cutlass10bfloat16_tENS_16EpilogueIdentityEEEvPijjj14CUtensorMap_stS9_S9_S9_S9_)
        /*0044*/ 	.word	0x00000000


	//----- nvinfo : EIATTR_MIN_STACK_SIZE
	.align		4
.L_25:
        /*0048*/ 	.byte	0x04, 0x12
        /*004a*/ 	.short	(.L_27 - .L_26)
	.align		4
.L_26:
        /*004c*/ 	.word	index@(_ZN9deep_gemm24sm100_fp8_gemm_1d1d_implILN4cute4UMMA5MajorE0ELS3_0ELj0ELj4096ELj7168ELj128ELj224ELj128ELj64ELj128ELj128ELj64ELj4ELj128ELj128ELj1ELb0ELj137ELNS_8GemmTypeE1ELb0EN7cutlass10bfloat16_tENS_16EpilogueIdentityEEEvPijjj14CUtensorMap_stS9_S9_S9_S9_)
        /*0050*/ 	.word	0x00000000
.L_27:


//--------------------- .nv.info._ZN9deep_gemm24sm100_fp8_gemm_1d1d_implILN4cute4UMMA5MajorE0ELS3_0ELj0ELj4096ELj7168ELj128ELj224ELj128ELj64ELj128ELj128ELj64ELj4ELj128ELj128ELj1ELb0ELj137ELNS_8GemmTypeE1ELb0EN7cutlass10bfloat16_tENS_16EpilogueIdentityEEEvPijjj14CUtensorMap_stS9_S9_S9_S9_ --------------------------
	.section	.nv.info._ZN9deep_gemm24sm100_fp8_gemm_1d1d_implILN4cute4UMMA5MajorE0ELS3_0ELj0ELj4096ELj7168ELj128ELj224ELj128ELj64ELj128ELj128ELj64ELj4ELj128ELj128ELj1ELb0ELj137ELNS_8GemmTypeE1ELb0EN7cutlass10bfloat16_tENS_16EpilogueIdentityEEEvPijjj14CUtensorMap_stS9_S9_S9_S9_,"",@"SHT_CUDA_INFO"
	.sectionflags	@""
	.align	4


	//----- nvinfo : EIATTR_CUDA_API_VERSION
	.align		4
        /*0000*/ 	.byte	0x04, 0x37
        /*0002*/ 	.short	(.L_29 - .L_28)
.L_28:
        /*0004*/ 	.word	0x00000081


	//----- nvinfo : EIATTR_KPARAM_INFO
	.align		4
.L_29:
        /*0008*/ 	.byte	0x04, 0x17
        /*000a*/ 	.short	(.L_31 - .L_30)
.L_30:
        /*000c*/ 	.word	0x00000000
        /*0010*/ 	.short	0x0008
        /*0012*/ 	.short	0x0240
        /*0014*/ 	.byte	0x00, 0xf0, 0x01, 0x02


	//----- nvinfo : EIATTR_KPARAM_INFO
	.align		4
.L_31:
        /*0018*/ 	.byte	0x04, 0x17
        /*001a*/ 	.short	(.L_33 - .L_32)
.L_32:
        /*001c*/ 	.word	0x00000000
        /*0020*/ 	.short	0x0007
        /*0022*/ 	.short	0x01c0
        /*0024*/ 	.byte	0x00, 0xf0, 0x01, 0x02


	//----- nvinfo : EIATTR_KPARAM_INFO
	.align		4
.L_33:
        /*0028*/ 	.byte	0x04, 0x17
        /*002a*/ 	.short	(.L_35 - .L_34)
.L_34:
        /*002c*/ 	.word	0x00000000
        /*0030*/ 	.short	0x0006
        /*0032*/ 	.short	0x0140
        /*0034*/ 	.byte	0x00, 0xf0, 0x01, 0x02


	//----- nvinfo : EIATTR_KPARAM_INFO
	.align		4
.L_35:
        /*0038*/ 	.byte	0x04, 0x17
        /*003a*/ 	.short	(.L_37 - .L_36)
.L_36:
        /*003c*/ 	.word	0x00000000
        /*0040*/ 	.short	0x0005
        /*0042*/ 	.short	0x00c0
        /*0044*/ 	.byte	0x00, 0xf0, 0x01, 0x02


	//----- nvinfo : EIATTR_KPARAM_INFO
	.align		4
.L_37:
        /*0048*/ 	.byte	0x04, 0x17
        /*004a*/ 	.short	(.L_39 - .L_38)
.L_38:
        /*004c*/ 	.word	0x00000000
        /*0050*/ 	.short	0x0004
        /*0052*/ 	.short	0x0040
        /*0054*/ 	.byte	0x00, 0xf0, 0x01, 0x02


	//----- nvinfo : EIATTR_KPARAM_INFO
	.align		4
.L_39:
        /*0058*/ 	.byte	0x04, 0x17
        /*005a*/ 	.short	(.L_41 - .L_40)
.L_40:
        /*005c*/ 	.word	0x00000000
        /*0060*/ 	.short	0x0003
        /*0062*/ 	.short	0x0010
        /*0064*/ 	.byte	0x00, 0xf0, 0x11, 0x00


	//----- nvinfo : EIATTR_KPARAM_INFO
	.align		4
.L_41:
        /*0068*/ 	.byte	0x04, 0x17
        /*006a*/ 	.short	(.L_43 - .L_42)
.L_42:
        /*006c*/ 	.word	0x00000000
        /*0070*/ 	.short	0x0002
        /*0072*/ 	.short	0x000c
        /*0074*/ 	.byte	0x00, 0xf0, 0x11, 0x00


	//----- nvinfo : EIATTR_KPARAM_INFO
	.align		4
.L_43:
        /*0078*/ 	.byte	0x04, 0x17
        /*007a*/ 	.short	(.L_45 - .L_44)
.L_44:
        /*007c*/ 	.word	0x00000000
        /*0080*/ 	.short	0x0001
        /*0082*/ 	.short	0x0008
        /*0084*/ 	.byte	0x00, 0xf0, 0x11, 0x00


	//----- nvinfo : EIATTR_KPARAM_INFO
	.align		4
.L_45:
        /*0088*/ 	.byte	0x04, 0x17
        /*008a*/ 	.short	(.L_47 - .L_46)
.L_46:
        /*008c*/ 	.word	0x00000000
        /*0090*/ 	.short	0x0000
        /*0092*/ 	.short	0x0000
        /*0094*/ 	.byte	0x00, 0xf5, 0x21, 0x00


	//----- nvinfo : EIATTR_AT_ENTRY_FRAGMENTS
	.align		4
.L_47:
        /*0098*/ 	.byte	0x04, 0x4f
        /*009a*/ 	.short	(.L_49 - .L_48)


	//   ....[0]....
.L_48:
        /*009c*/ 	.word	0x00000004


	//----- nvinfo : EIATTR_RESERVED_SMEM_USED
	.align		4
.L_49:
        /*00a0*/ 	.byte	0x01, 0x41
	.zero		2


	//----- nvinfo : EIATTR_SPARSE_MMA_MASK
	.align		4
        /*00a4*/ 	.byte	0x03, 0x50
        /*00a6*/ 	.short	0x0000


	//----- nvinfo : EIATTR_TCGEN05_1CTA_USED
	.align		4
        /*00a8*/ 	.byte	0x01, 0x51
	.zero		2


	//----- nvinfo : EIATTR_MAXREG_COUNT
	.align		4
        /*00ac*/ 	.byte	0x03, 0x1b
        /*00ae*/ 	.short	0x00ff


	//----- nvinfo : EIATTR_NUM_BARRIERS
	.align		4
        /*00b0*/ 	.byte	0x02, 0x4c
        /*00b2*/ 	.byte	0x09
	.zero		1


	//----- nvinfo : EIATTR_INT_WARP_WIDE_INSTR_OFFSETS
	.align		4
        /*00b4*/ 	.byte	0x04, 0x31
        /*00b6*/ 	.short	(.L_51 - .L_50)


	//   ....[0]....
.L_50:
        /*00b8*/ 	.word	0x00004010


	//   ....[1]....
        /*00bc*/ 	.word	0x00004030


	//----- nvinfo : EIATTR_COOP_GROUP_MASK_REGIDS
	.align		4
.L_51:
        /*00c0*/ 	.byte	0x04, 0x29
        /*00c2*/ 	.short	(.L_53 - .L_52)


	//   ....[0]....
.L_52:
        /*00c4*/ 	.word	0xffffffff


	//   ....[1]....
        /*00c8*/ 	.word	0xffffffff


	//   ....[2]....
        /*00cc*/ 	.word	0xffffffff


	//   ....[3]....
        /*00d0*/ 	.word	0xffffffff


	//   ....[4]....
        /*00d4*/ 	.word	0xffffffff


	//   ....[5]....
        /*00d8*/ 	.word	0xffffffff


	//   ....[6]....
        /*00dc*/ 	.word	0xffffffff


	//   ....[7]....
        /*00e0*/ 	.word	0xffffffff


	//   ....[8]....
        /*00e4*/ 	.word	0xffffffff


	//   ....[9]....
        /*00e8*/ 	.word	0xffffffff


	//   ....[10]....
        /*00ec*/ 	.word	0xffffffff


	//   ....[11]....
        /*00f0*/ 	.word	0xffffffff


	//   ....[12]....
        /*00f4*/ 	.word	0xffffffff


	//   ....[13]....
        /*00f8*/ 	.word	0xffffffff


	//----- nvinfo : EIATTR_COOP_GROUP_INSTR_OFFSETS
	.align		4
.L_53:
        /*00fc*/ 	.byte	0x04, 0x28
        /*00fe*/ 	.short	(.L_55 - .L_54)


	//   ....[0]....
.L_54:
        /*0100*/ 	.word	0x00000030


	//   ....[1]....
        /*0104*/ 	.word	0x00000470


	//   ....[2]....
        /*0108*/ 	.word	0x00000730


	//   ....[3]....
        /*010c*/ 	.word	0x00000b70


	//   ....[4]....
        /*0110*/ 	.word	0x00000c20


	//   ....[5]....
        /*0114*/ 	.word	0x00000cd0


	//   ....[6]....
        /*0118*/ 	.word	0x000012c0


	//   ....[7]....
        /*011c*/ 	.word	0x000012e0


	//   ....[8]....
        /*0120*/ 	.word	0x00001300


	//   ....[9]....
        /*0124*/ 	.word	0x00001550


	//   ....[10]....
        /*0128*/ 	.word	0x00001580


	//   ....[11]....
        /*012c*/ 	.word	0x000015c0


	//   ....[12]....
        /*0130*/ 	.word	0x00003f30


	//   ....[13]....
        /*0134*/ 	.word	0x000040f0


	//----- nvinfo : EIATTR_VRC_CTA_INIT_COUNT
	.align		4
.L_55:
        /*0138*/ 	.byte	0x02, 0x4a
        /*013a*/ 	.byte	0x80
	.zero		1


	//----- nvinfo : EIATTR_MBARRIER_INSTR_OFFSETS
	.align		4
        /*013c*/ 	.byte	0x04, 0x39
        /*013e*/ 	.short	(.L_57 - .L_56)


	//   ....[0]....
.L_56:
        /*0140*/ 	.word	0x00000330
        /*0144*/ 	.word	0x000000ff
        /*0148*/ 	.word	0x00031800
        /*014c*/ 	.short	0x0100
        /*014e*/ 	.byte	0x05
	.zero		1


	//   ....[1]....
        /*0150*/ 	.word	0x00000340
        /*0154*/ 	.word	0x000000ff
        /*0158*/ 	.word	0x00031820
        /*015c*/ 	.short	0x0100
        /*015e*/ 	.byte	0x05
	.zero		1


	//   ....[2]....
        /*0160*/ 	.word	0x00000350
        /*0164*/ 	.word	0x000000ff
        /*0168*/ 	.word	0x00031840
        /*016c*/ 	.short	0x0100
        /*016e*/ 	.byte	0x05
	.zero		1


	//   ....[3]....
        /*0170*/ 	.word	0x00000360
        /*0174*/ 	.word	0x000000ff
        /*0178*/ 	.word	0x00031808
        /*017c*/ 	.short	0x0100
        /*017e*/ 	.byte	0x05
	.zero		1


	//   ....[4]....
        /*0180*/ 	.word	0x00000370
        /*0184*/ 	.word	0x000000ff
        /*0188*/ 	.word	0x00031828
        /*018c*/ 	.short	0x0100
        /*018e*/ 	.byte	0x05
	.zero		1


	//   ....[5]....
        /*0190*/ 	.word	0x00000380
        /*0194*/ 	.word	0x000000ff
        /*0198*/ 	.word	0x00031848
        /*019c*/ 	.short	0x0100
        /*019e*/ 	.byte	0x05
	.zero		1


	//   ....[6]....
        /*01a0*/ 	.word	0x00000390
        /*01a4*/ 	.word	0x000000ff
        /*01a8*/ 	.word	0x00031810
        /*01ac*/ 	.short	0x0100
        /*01ae*/ 	.byte	0x05
	.zero		1


	//   ....[7]....
        /*01b0*/ 	.word	0x000003a0
        /*01b4*/ 	.word	0x000000ff
        /*01b8*/ 	.word	0x00031830
        /*01bc*/ 	.short	0x0100
        /*01be*/ 	.byte	0x05
	.zero		1


	//   ....[8]....
        /*01c0*/ 	.word	0x000003b0
        /*01c4*/ 	.word	0x000000ff
        /*01c8*/ 	.word	0x00031850
        /*01cc*/ 	.short	0x0100
        /*01ce*/ 	.byte	0x05
	.zero		1


	//   ....[9]....
        /*01d0*/ 	.word	0x000003c0
        /*01d4*/ 	.word	0x000000ff
        /*01d8*/ 	.word	0x00031818
        /*01dc*/ 	.short	0x0100
        /*01de*/ 	.byte	0x05
	.zero		1


	//   ....[10]....
        /*01e0*/ 	.word	0x000003d0
        /*01e4*/ 	.word	0x000000ff
        /*01e8*/ 	.word	0x00031838
        /*01ec*/ 	.short	0x0100
        /*01ee*/ 	.byte	0x05
	.zero		1


	//   ....[11]....
        /*01f0*/ 	.word	0x000003e0
        /*01f4*/ 	.word	0x000000ff
        /*01f8*/ 	.word	0x00031858
        /*01fc*/ 	.short	0x0100
        /*01fe*/ 	.byte	0x05
	.zero		1


	//   ....[12]....
        /*0200*/ 	.word	0x000003f0
        /*0204*/ 	.word	0x000000ff
        /*0208*/ 	.word	0x00031860
        /*020c*/ 	.short	0x0100
        /*020e*/ 	.byte	0x05
	.zero		1


	//   ....[13]....
        /*0210*/ 	.word	0x00000400
        /*0214*/ 	.word	0x000000ff
        /*0218*/ 	.word	0x00031870
        /*021c*/ 	.short	0x0100
        /*021e*/ 	.byte	0x05
	.zero		1


	//   ....[14]....
        /*0220*/ 	.word	0x00000410
        /*0224*/ 	.word	0x000000ff
        /*0228*/ 	.word	0x00031868
        /*022c*/ 	.short	0x0100
        /*022e*/ 	.byte	0x05
	.zero		1


	//   ....[15]....
        /*0230*/ 	.word	0x00000420
        /*0234*/ 	.word	0x000000ff
        /*0238*/ 	.word	0x00031878
        /*023c*/ 	.short	0x0100
        /*023e*/ 	.byte	0x05
	.zero		1


	//   ....[16]....
        /*0240*/ 	.word	0x00000a20
        /*0244*/ 	.word	0x00000002
        /*0248*/ 	.word	0x00031800
        /*024c*/ 	.short	0x010a
        /*024e*/ 	.byte	0xff
	.zero		1


	//   ....[17]....
        /*0250*/ 	.word	0x00000db0
        /*0254*/ 	.word	0x00000002
        /*0258*/ 	.word	0x00000000
        /*025c*/ 	.short	0x0101
        /*025e*/ 	.byte	0xff
	.zero		1


	//   ....[18]....
        /*0260*/ 	.word	0x000010d0
        /*0264*/ 	.word	0x00000000
        /*0268*/ 	.word	0x00031870
        /*026c*/ 	.short	0x010a
        /*026e*/ 	.byte	0x08
	.zero		1


	//   ....[19]....
        /*0270*/ 	.word	0x00001150
        /*0274*/ 	.word	0x000000ff
        /*0278*/ 	.word	0x00031840
        /*027c*/ 	.short	0x010a
        /*027e*/ 	.byte	0x0a
	.zero		1


	//   ....[20]....
        /*0280*/ 	.word	0x00001520
        /*0284*/ 	.word	0x000000ff
        /*0288*/ 	.word	0x00031840
        /*028c*/ 	.short	0x010a
        /*028e*/ 	.byte	0x0d
	.zero		1


	//   ....[21]....
        /*0290*/ 	.word	0x00001b20
        /*0294*/ 	.word	0x00000008
        /*0298*/ 	.word	0x00031820
        /*029c*/ 	.short	0x010a
        /*029e*/ 	.byte	0xff
	.zero		1


	//   ....[22]....
        /*02a0*/ 	.word	0x00001e60
        /*02a4*/ 	.word	0x00000008
        /*02a8*/ 	.word	0x00031828
        /*02ac*/ 	.short	0x010a
        /*02ae*/ 	.byte	0xff
	.zero		1


	//   ....[23]....
        /*02b0*/ 	.word	0x00001fc0
        /*02b4*/ 	.word	0x00000008
        /*02b8*/ 	.word	0x00031830
        /*02bc*/ 	.short	0x010a
        /*02be*/ 	.byte	0xff
	.zero		1


	//   ....[24]....
        /*02c0*/ 	.word	0x00002110
        /*02c4*/ 	.word	0x00000008
        /*02c8*/ 	.word	0x00031838
        /*02cc*/ 	.short	0x010a
        /*02ce*/ 	.byte	0xff
	.zero		1


	//   ....[25]....
        /*02d0*/ 	.word	0x000025f0
        /*02d4*/ 	.word	0x00000002
        /*02d8*/ 	.word	0x00031860
        /*02dc*/ 	.short	0x010a
        /*02de*/ 	.byte	0xff
	.zero		1


	//   ....[26]....
        /*02e0*/ 	.word	0x00003db0
        /*02e4*/ 	.word	0x00000002
        /*02e8*/ 	.word	0x00000000
        /*02ec*/ 	.short	0x0101
        /*02ee*/ 	.byte	0xff
	.zero		1


	//   ....[27]....
        /*02f0*/ 	.word	0x00004120
        /*02f4*/ 	.word	0x00000002
        /*02f8*/ 	.word	0x00031800
        /*02fc*/ 	.short	0x010a
        /*02fe*/ 	.byte	0xff
	.zero		1


	//   ....[28]....
        /*0300*/ 	.word	0x000041a0
        /*0304*/ 	.word	0x00000000
        /*0308*/ 	.word	0x00031870
        /*030c*/ 	.short	0x010a
        /*030e*/ 	.byte	0xff
	.zero		1


	//   ....[29]....
        /*0310*/ 	.word	0x00004210
        /*0314*/ 	.word	0x00000002
        /*0318*/ 	.word	0x00031840
        /*031c*/ 	.short	0x010a
        /*031e*/ 	.byte	0xff
	.zero		1


	//   ....[30]....
        /*0320*/ 	.word	0x00004280
        /*0324*/ 	.word	0x00000002
        /*0328*/ 	.word	0x00031840
        /*032c*/ 	.short	0x010a
        /*032e*/ 	.byte	0xff
	.zero		1


	//   ....[31]....
        /*0330*/ 	.word	0x000042f0
        /*0334*/ 	.word	0x00000008
        /*0338*/ 	.word	0x00031820
        /*033c*/ 	.short	0x010a
        /*033e*/ 	.byte	0xff
	.zero		1


	//   ....[32]....
        /*0340*/ 	.word	0x00004360
        /*0344*/ 	.word	0x00000008
        /*0348*/ 	.word	0x00031828
        /*034c*/ 	.short	0x010a
        /*034e*/ 	.byte	0xff
	.zero		1


	//   ....[33]....
        /*0350*/ 	.word	0x000043d0
        /*0354*/ 	.word	0x00000008
        /*0358*/ 	.word	0x00031830
        /*035c*/ 	.short	0x010a
        /*035e*/ 	.byte	0xff
	.zero		1


	//   ....[34]....
        /*0360*/ 	.word	0x00004440
        /*0364*/ 	.word	0x00000008
        /*0368*/ 	.word	0x00031838
        /*036c*/ 	.short	0x010a
        /*036e*/ 	.byte	0xff
	.zero		1


	//   ....[35]....
        /*0370*/ 	.word	0x000044a0
        /*0374*/ 	.word	0x00000002
        /*0378*/ 	.word	0x00031860
        /*037c*/ 	.short	0x010a
        /*037e*/ 	.byte	0xff
	.zero		1


	//----- nvinfo : EIATTR_NUM_MBARRIERS
	.align		4
.L_57:
        /*0380*/ 	.byte	0x03, 0x38
        /*0382*/ 	.short	0x0010


	//----- nvinfo : EIATTR_EXIT_INSTR_OFFSETS
	.align		4
        /*0384*/ 	.byte	0x04, 0x1c
        /*0386*/ 	.short	(.L_59 - .L_58)


	//   ....[0]....
.L_58:
        /*0388*/ 	.word	0x00000830


	//   ....[1]....
        /*038c*/ 	.word	0x00000e10


	//   ....[2]....
        /*0390*/ 	.word	0x00000ef0


	//   ....[3]....
        /*0394*/ 	.word	0x00001840


	//   ....[4]....
        /*0398*/ 	.word	0x000018b0


	//   ....[5]....
        /*039c*/ 	.word	0x000022a0


	//   ....[6]....
        /*03a0*/ 	.word	0x00002300


	//   ....[7]....
        /*03a4*/ 	.word	0x00003f10


	//   ....[8]....
        /*03a8*/ 	.word	0x00004100


	//----- nvinfo : EIATTR_MAX_THREADS
	.align		4
.L_59:
        /*03ac*/ 	.byte	0x04, 0x05
        /*03ae*/ 	.short	(.L_61 - .L_60)
.L_60:
        /*03b0*/ 	.word	0x00000100
        /*03b4*/ 	.word	0x00000001
        /*03b8*/ 	.word	0x00000001


	//----- nvinfo : EIATTR_CRS_STACK_SIZE
	.align		4
.L_61:
        /*03bc*/ 	.byte	0x04, 0x1e
        /*03be*/ 	.short	(.L_63 - .L_62)
.L_62:
        /*03c0*/ 	.word	0x00000000


	//----- nvinfo : EIATTR_CBANK_PARAM_SIZE
	.align		4
.L_63:
        /*03c4*/ 	.byte	0x03, 0x19
        /*03c6*/ 	.short	0x02c0


	//----- nvinfo : EIATTR_PARAM_CBANK
	.align		4
        /*03c8*/ 	.byte	0x04, 0x0a
        /*03ca*/ 	.short	(.L_65 - .L_64)
	.align		4
.L_64:
        /*03cc*/ 	.word	index@(.nv.constant0._ZN9deep_gemm24sm100_fp8_gemm_1d1d_implILN4cute4UMMA5MajorE0ELS3_0ELj0ELj4096ELj7168ELj128ELj224ELj128ELj64ELj128ELj128ELj64ELj4ELj128ELj128ELj1ELb0ELj137ELNS_8GemmTypeE1ELb0EN7cutlass10bfloat16_tENS_16EpilogueIdentityEEEvPijjj14CUtensorMap_stS9_S9_S9_S9_)
        /*03d0*/ 	.short	0x0380
        /*03d2*/ 	.short	0x02c0


	//----- nvinfo : EIATTR_SW_WAR
	.align		4
.L_65:
        /*03d4*/ 	.byte	0x04, 0x36
        /*03d6*/ 	.short	(.L_67 - .L_66)
.L_66:
        /*03d8*/ 	.word	0x00000008
.L_67:


//--------------------- .nv.compat                --------------------------
	.section	.nv.compat,"",@"SHT_CUDA_COMPAT_INFO"
	.align	4
        /*0000*/ 	.byte	0x02, 0x02, 0x02, 0x00, 0x02, 0x05, 0x05, 0x00, 0x02, 0x03, 0x01, 0x00, 0x02, 0x06, 0x01, 0x00


//--------------------- .nv.callgraph             --------------------------
	.section	.nv.callgraph,"",@"SHT_CUDA_CALLGRAPH"
	.align	4
	.sectionentsize	8
	.align		4
        /*0000*/ 	.word	0x00000000
	.align		4
        /*0004*/ 	.word	0xffffffff
	.align		4
        /*0008*/ 	.word	0x00000000
	.align		4
        /*000c*/ 	.word	0xfffffffe
	.align		4
        /*0010*/ 	.word	0x00000000
	.align		4
        /*0014*/ 	.word	0xfffffffd
	.align		4
        /*0018*/ 	.word	0x00000000
	.align		4
        /*001c*/ 	.word	0xfffffffc


//--------------------- .nv.constant4             --------------------------
	.section	.nv.constant4,"a",@progbits
	.align	8
	.align		8
.nv.constant4:
        /*0000*/ 	.dword	_ZN47_INTERNAL_2dbdf6ee_9_kernel_cu_97b4969f_28926224cuda3std3__45__cpo5beginE
	.align		8
        /*0008*/ 	.dword	_ZN47_INTERNAL_2dbdf6ee_9_kernel_cu_97b4969f_28926224cuda3std3__45__cpo3endE
	.align		8
        /*0010*/ 	.dword	_ZN47_INTERNAL_2dbdf6ee_9_kernel_cu_97b4969f_28926224cuda3std3__45__cpo6cbeginE
	.align		8
        /*0018*/ 	.dword	_ZN47_INTERNAL_2dbdf6ee_9_kernel_cu_97b4969f_28926224cuda3std3__45__cpo4cendE
	.align		8
        /*0020*/ 	.dword	_ZN47_INTERNAL_2dbdf6ee_9_kernel_cu_97b4969f_28926224cuda3std3__449_GLOBAL__N__2dbdf6ee_9_kernel_cu_97b4969f_28926226ignoreE
	.align		8
        /*0028*/ 	.dword	_ZN47_INTERNAL_2dbdf6ee_9_kernel_cu_97b4969f_28926224cuda3std3__419piecewise_constructE
	.align		8
        /*0030*/ 	.dword	_ZN47_INTERNAL_2dbdf6ee_9_kernel_cu_97b4969f_28926224cuda3std3__48in_placeE
	.align		8
        /*0038*/ 	.dword	_ZN47_INTERNAL_2dbdf6ee_9_kernel_cu_97b4969f_28926224cuda3std6ranges3__45__cpo4swapE
	.align		8
        /*0040*/ 	.dword	_ZN47_INTERNAL_2dbdf6ee_9_kernel_cu_97b4969f_28926224cuda3std6ranges3__45__cpo9iter_moveE
	.align		8
        /*0048*/ 	.dword	_ZN47_INTERNAL_2dbdf6ee_9_kernel_cu_97b4969f_28926224cute7productE
	.align		8
        /*0050*/ 	.dword	_ZN47_INTERNAL_2dbdf6ee_9_kernel_cu_97b4969f_28926224cute1_E


//--------------------- .text._ZN9deep_gemm24sm100_fp8_gemm_1d1d_implILN4cute4UMMA5MajorE0ELS3_0ELj0ELj4096ELj7168ELj128ELj224ELj128ELj64ELj128ELj128ELj64ELj4ELj128ELj128ELj1ELb0ELj137ELNS_8GemmTypeE1ELb0EN7cutlass10bfloat16_tENS_16EpilogueIdentityEEEvPijjj14CUtensorMap_stS9_S9_S9_S9_ --------------------------
	.section	.text._ZN9deep_gemm24sm100_fp8_gemm_1d1d_implILN4cute4UMMA5MajorE0ELS3_0ELj0ELj4096ELj7168ELj128ELj224ELj128ELj64ELj128ELj128ELj64ELj4ELj128ELj128ELj1ELb0ELj137ELNS_8GemmTypeE1ELb0EN7cutlass10bfloat16_tENS_16EpilogueIdentityEEEvPijjj14CUtensorMap_stS9_S9_S9_S9_,"ax",@progbits
	.align	128
        .global         _ZN9deep_gemm24sm100_fp8_gemm_1d1d_implILN4cute4UMMA5MajorE0ELS3_0ELj0ELj4096ELj7168ELj128ELj224ELj128ELj64ELj128ELj128ELj64ELj4ELj128ELj128ELj1ELb0ELj137ELNS_8GemmTypeE1ELb0EN7cutlass10bfloat16_tENS_16EpilogueIdentityEEEvPijjj14CUtensorMap_stS9_S9_S9_S9_
        .type           _ZN9deep_gemm24sm100_fp8_gemm_1d1d_implILN4cute4UMMA5MajorE0ELS3_0ELj0ELj4096ELj7168ELj128ELj224ELj128ELj64ELj128ELj128ELj64ELj4ELj128ELj128ELj1ELb0ELj137ELNS_8GemmTypeE1ELb0EN7cutlass10bfloat16_tENS_16EpilogueIdentityEEEvPijjj14CUtensorMap_stS9_S9_S9_S9_,@function
        .size           _ZN9deep_gemm24sm100_fp8_gemm_1d1d_implILN4cute4UMMA5MajorE0ELS3_0ELj0ELj4096ELj7168ELj128ELj224ELj128ELj64ELj128ELj128ELj64ELj4ELj128ELj128ELj1ELb0ELj137ELNS_8GemmTypeE1ELb0EN7cutlass10bfloat16_tENS_16EpilogueIdentityEEEvPijjj14CUtensorMap_stS9_S9_S9_S9_,(.L_x_81 - _ZN9deep_gemm24sm100_fp8_gemm_1d1d_implILN4cute4UMMA5MajorE0ELS3_0ELj0ELj4096ELj7168ELj128ELj224ELj128ELj64ELj128ELj128ELj64ELj4ELj128ELj128ELj1ELb0ELj137ELNS_8GemmTypeE1ELb0EN7cutlass10bfloat16_tENS_16EpilogueIdentityEEEvPijjj14CUtensorMap_stS9_S9_S9_S9_)
        .other          _ZN9deep_gemm24sm100_fp8_gemm_1d1d_implILN4cute4UMMA5MajorE0ELS3_0ELj0ELj4096ELj7168ELj128ELj224ELj128ELj64ELj128ELj128ELj64ELj4ELj128ELj128ELj1ELb0ELj137ELNS_8GemmTypeE1ELb0EN7cutlass10bfloat16_tENS_16EpilogueIdentityEEEvPijjj14CUtensorMap_stS9_S9_S9_S9_,@"STO_CUDA_ENTRY STV_DEFAULT"
_ZN9deep_gemm24sm100_fp8_gemm_1d1d_implILN4cute4UMMA5MajorE0ELS3_0ELj0ELj4096ELj7168ELj128ELj224ELj128ELj64ELj128ELj128ELj64ELj4ELj128ELj128ELj1ELb0ELj137ELNS_8GemmTypeE1ELb0EN7cutlass10bfloat16_tENS_16EpilogueIdentityEEEvPijjj14CUtensorMap_stS9_S9_S9_S9_:
.text._ZN9deep_gemm24sm100_fp8_gemm_1d1d_implILN4cute4UMMA5MajorE0ELS3_0ELj0ELj4096ELj7168ELj128ELj224ELj128ELj64ELj128ELj128ELj64ELj4ELj128ELj128ELj1ELb0ELj137ELNS_8GemmTypeE1ELb0EN7cutlass10bfloat16_tENS_16EpilogueIdentityEEEvPijjj14CUtensorMap_stS9_S9_S9_S9_:
[----:B------:R-:W1:Y:S01]  /*0000*/  LDC R1, c[0x0][0x37c] ;  /* 0x0000df00ff017b82 */ /* 0x000e620000000800 */
[----:B------:R-:W2:Y:S02]  /*0010*/  S2R R0, SR_TID.X ;  /* 0x0000000000007919 */ /* 0x000ea40000002100 */
[----:B--2---:R-:W-:-:S05]  /*0020*/  SHF.R.U32.HI R0, RZ, 0x5, R0 ;  /* 0x00000005ff007819 */ /* 0x004fca0000011600 */
[----:B------:R-:W2:Y:S02]  /*0030*/  SHFL.IDX PT, R3, R0, RZ, 0x1f ;  /* 0x00001fff00037589 */ /* 0x000ea400000e0000 */
[----:B--2---:R-:W-:-:S13]  /*0040*/  ISETP.NE.AND P0, PT, R3, 0x2, PT ;  /* 0x000000020300780c */ /* 0x004fda0003f05270 */
[----:B-1----:R-:W-:Y:S05]  /*0050*/  @!P0 BRA `(.L_x_0) ;  /* 0x0000000400008947 */ /* 0x002fea0003800000 */
[----:B------:R-:W-:-:S13]  /*0060*/  ISETP.NE.AND P0, PT, R3, 0x1, PT ;  /* 0x000000010300780c */ /* 0x000fda0003f05270 */
[----:B------:R-:W-:Y:S05]  /*0070*/  @!P0 BRA `(.L_x_1) ;  /* 0x0000000000608947 */ /* 0x000fea0003800000 */
[----:B------:R-:W-:-:S13]  /*0080*/  ISETP.NE.AND P0, PT, R3, RZ, PT ;  /* 0x000000ff0300720c */ /* 0x000fda0003f05270 */
[----:B------:R-:W-:Y:S05]  /*0090*/  @P0 BRA `(.L_x_2) ;  /* 0x0000000400a80947 */ /* 0x000fea0003800000 */
[----:B------:R-:W-:Y:S01]  /*00a0*/  ELECT P0, URZ, PT ;  /* 0x0000000000ff782f */ /* 0x000fe20003800000 */
[----:B------:R-:W-:-:S12]  /*00b0*/  BSSY.RECONVERGENT B0, `(.L_x_3) ;  /* 0x0000013000007945 */ /* 0x000fd80003800200 */
[----:B------:R-:W-:Y:S05]  /*00c0*/  @!P0 BRA `(.L_x_4) ;  /* 0x0000000000448947 */ /* 0x000fea0003800000 */
[----:B------:R-:W1:Y:S02]  /*00d0*/  LDCU.64 UR4, c[0x0][0x348] ;  /* 0x00006900ff0477ac */ /* 0x000e640008000a00 */
[----:B-1----:R-:W-:Y:S02]  /*00e0*/  UIADD3 UR12, UP4, UPT, UR4, 0x40, URZ ;  /* 0x00000040040c7890 */ /* 0x002fe4000ff9e0ff */
[----:B------:R-:W-:Y:S02]  /*00f0*/  UIADD3 UR10, UP3, UPT, UR4, 0xc0, URZ ;  /* 0x000000c0040a7890 */ /* 0x000fe4000ff7e0ff */
[----:B------:R-:W-:Y:S02]  /*0100*/  UIADD3 UR8, UP2, UPT, UR4, 0x140, URZ ;  /* 0x0000014004087890 */ /* 0x000fe4000ff5e0ff */
[----:B------:R-:W-:Y:S02]  /*0110*/  UIADD3 UR6, UP1, UPT, UR4, 0x1c0, URZ ;  /* 0x000001c004067890 */ /* 0x000fe4000ff3e0ff */
[----:B------:R-:W-:-:S02]  /*0120*/  UIADD3 UR4, UP0, UPT, UR4, 0x240, URZ ;  /* 0x0000024004047890 */ /* 0x000fc4000ff1e0ff */
[----:B------:R-:W-:Y:S02]  /*0130*/  UIADD3.X UR13, UPT, UPT, URZ, UR5, URZ, UP4, !UPT ;  /* 0x00000005ff0d7290 */ /* 0x000fe4000a7fe4ff */
[----:B------:R-:W-:Y:S02]  /*0140*/  UIADD3.X UR11, UPT, UPT, URZ, UR5, URZ, UP3, !UPT ;  /* 0x00000005ff0b7290 */ /* 0x000fe40009ffe4ff */
[----:B------:R-:W-:Y:S02]  /*0150*/  UIADD3.X UR9, UPT, UPT, URZ, UR5, URZ, UP2, !UPT ;  /* 0x00000005ff097290 */ /* 0x000fe400097fe4ff */
[----:B------:R-:W-:Y:S02]  /*0160*/  UIADD3.X UR7, UPT, UPT, URZ, UR5, URZ, UP1, !UPT ;  /* 0x00000005ff077290 */ /* 0x000fe40008ffe4ff */
[----:B------:R-:W-:Y:S01]  /*0170*/  UIADD3.X UR5, UPT, UPT, URZ, UR5, URZ, UP0, !UPT ;  /* 0x00000005ff057290 */ /* 0x000fe200087fe4ff */
[----:B------:R1:W-:Y:S02]  /*0180*/  UTMACCTL.PF [UR12] ;  /* 0x000000000c0079b9 */ /* 0x0003e40008040000 */
[----:B------:R1:W-:Y:S02]  /*0190*/  UTMACCTL.PF [UR10] ;  /* 0x000000000a0079b9 */ /* 0x0003e40008040000 */
[----:B------:R1:W-:Y:S02]  /*01a0*/  UTMACCTL.PF [UR8] ;  /* 0x00000000080079b9 */ /* 0x0003e40008040000 */
[----:B------:R1:W-:Y:S02]  /*01b0*/  UTMACCTL.PF [UR6] ;  /* 0x00000000060079b9 */ /* 0x0003e40008040000 */
[----:B------:R1:W-:Y:S02]  /*01c0*/  UTMACCTL.PF [UR4] ;  /* 0x00000000040079b9 */ /* 0x0003e40008040000 */
[----:B-1----:R-:W-:Y:S01]  /*01d0*/  NOP ;  /* 0x0000000000007918 */ /* 0x002fe20000000000 */
.L_x_4:
[----:B------:R-:W-:Y:S05]  /*01e0*/  BSYNC.RECONVERGENT B0 ;  /* 0x0000000000007941 */ /* 0x000fea0003800200 */
.L_x_3:
[----:B------:R-:W-:Y:S05]  /*01f0*/  BRA `(.L_x_2) ;  /* 0x0000000400507947 */ /* 0x000fea0003800000 */
.L_x_1:
[----:B------:R-:W-:Y:S01]  /*0200*/  ELECT P0, URZ, PT ;  /* 0x0000000000ff782f */ /* 0x000fe20003800000 */
[----:B------:R-:W-:-:S12]  /*0210*/  BSSY.RECONVERGENT B0, `(.L_x_5) ;  /* 0x0000023000007945 */ /* 0x000fd80003800200 */
[----:B------:R-:W-:Y:S05]  /*0220*/  @!P0 BRA `(.L_x_6) ;  /* 0x0000000000848947 */ /* 0x000fea0003800000 */
[----:B------:R-:W1:Y:S01]  /*0230*/  S2UR UR5, SR_CgaCtaId ;  /* 0x00000000000579c3 */ /* 0x000e620000008800 */
[----:B------:R-:W-:Y:S01]  /*0240*/  UMOV UR7, 0x400 ;  /* 0x0000040000077882 */ /* 0x000fe20000000000 */
[----:B------:R-:W-:Y:S01]  /*0250*/  UMOV UR6, 0x1 ;  /* 0x0000000100067882 */ /* 0x000fe20000000000 */
[----:B------:R-:W-:Y:S02]  /*0260*/  UMOV UR4, 0x20 ;  /* 0x0000002000047882 */ /* 0x000fe40000000000 */
[----:B------:R-:W-:-:S04]  /*0270*/  UIADD3 UR8, UPT, UPT, -UR4, 0x100000, URZ ;  /* 0x0010000004087890 */ /* 0x000fc8000fffe1ff */
[----:B------:R-:W-:Y:S02]  /*0280*/  USHF.L.U32 UR9, UR8, 0xb, URZ ;  /* 0x0000000b08097899 */ /* 0x000fe400080006ff */
[----:B------:R-:W-:Y:S01]  /*0290*/  USHF.L.U32 UR8, UR8, 0x1, URZ ;  /* 0x0000000108087899 */ /* 0x000fe200080006ff */
[----:B------:R-:W-:Y:S02]  /*02a0*/  UMOV UR4, 0x80 ;  /* 0x0000008000047882 */ /* 0x000fe40000000000 */
[----:B------:R-:W-:-:S04]  /*02b0*/  UIADD3 UR10, UPT, UPT, -UR4, 0x100000, URZ ;  /* 0x00100000040a7890 */ /* 0x000fc8000fffe1ff */
[----:B------:R-:W-:Y:S02]  /*02c0*/  USHF.L.U32 UR11, UR10, 0xb, URZ ;  /* 0x0000000b0a0b7899 */ /* 0x000fe400080006ff */
[----:B------:R-:W-:Y:S02]  /*02d0*/  USHF.L.U32 UR10, UR10, 0x1, URZ ;  /* 0x000000010a0a7899 */ /* 0x000fe400080006ff */
[----:B-1----:R-:W-:Y:S02]  /*02e0*/  ULEA UR5, UR5, UR7, 0x18 ;  /* 0x0000000705057291 */ /* 0x002fe4000f8ec0ff */
[----:B------:R-:W-:-:S04]  /*02f0*/  UIADD3 UR6, UPT, UPT, -UR6, 0x100000, URZ ;  /* 0x0010000006067890 */ /* 0x000fc8000fffe1ff */
[----:B------:R-:W-:Y:S02]  /*0300*/  USHF.L.U32 UR7, UR6, 0xb, URZ ;  /* 0x0000000b06077899 */ /* 0x000fe400080006ff */
[----:B------:R-:W-:Y:S01]  /*0310*/  USHF.L.U32 UR6, UR6, 0x1, URZ ;  /* 0x0000000106067899 */ /* 0x000fe200080006ff */
[----:B------:R-:W1:Y:S11]  /*0320*/  FENCE.VIEW.ASYNC.S ;  /* 0x00000000000073c6 */ /* 0x000e760000000000 */
[----:B-1----:R1:W2:Y:S01]  /*0330*/  SYNCS.EXCH.64 URZ, [UR5+0x31800], UR6 ;  /* 0x0318000605ff75b2 */ /* 0x0022a20008000100 */
[----:B------:R1:W3:Y:S01]  /*0340*/  SYNCS.EXCH.64 URZ, [UR5+0x31820], UR6 ;  /* 0x0318200605ff75b2 */ /* 0x0002e20008000100 */
[----:B------:R1:W4:Y:S01]  /*0350*/  SYNCS.EXCH.64 URZ, [UR5+0x31840], UR8 ;  /* 0x0318400805ff75b2 */ /* 0x0003220008000100 */
[----:B------:R1:W1:Y:S01]  /*0360*/  SYNCS.EXCH.64 URZ, [UR5+0x31808], UR6 ;  /* 0x0318080605ff75b2 */ /* 0x0002620008000100 */
        /* <DEDUP_REMOVED lines=12> */
[----:B------:R-:W-:Y:S01]  /*0430*/  NOP ;  /* 0x0000000000007918 */ /* 0x000fe20000000000 */
.L_x_6:
[----:B-1----:R-:W-:Y:S05]  /*0440*/  BSYNC.RECONVERGENT B0 ;  /* 0x0000000000007941 */ /* 0x002fea0003800200 */
.L_x_5:
[----:B------:R-:W-:Y:S05]  /*0450*/  BRA `(.L_x_2) ;  /* 0x0000000000b87947 */ /* 0x000fea0003800000 */
.L_x_0:
[----:B------:R-:W1:Y:S01]  /*0460*/  S2UR UR6, SR_CgaCtaId ;  /* 0x00000000000679c3 */ /* 0x000e620000008800 */
[----:B------:R-:W-:Y:S01]  /*0470*/  NOP ;  /* 0x0000000000007918 */ /* 0x000fe20000000000 */
[----:B------:R-:W-:Y:S01]  /*0480*/  UMOV UR4, 0x40 ;  /* 0x0000004000047882 */ /* 0x000fe20000000000 */
[----:B------:R-:W-:Y:S01]  /*0490*/  UMOV UR5, 0x400 ;  /* 0x0000040000057882 */ /* 0x000fe20000000000 */
[----:B-1----:R-:W-:Y:S02]  /*04a0*/  ULEA UR4, UR6, UR4, 0x18 ;  /* 0x0000000406047291 */ /* 0x002fe4000f8ec0ff */
[----:B------:R-:W-:-:S07]  /*04b0*/  ULEA UR5, UR6, UR5, 0x18 ;  /* 0x0000000506057291 */ /* 0x000fce000f8ec0ff */
[----:B------:R-:W1:Y:S02]  /*04c0*/  LDS.U8 R0, [UR4] ;  /* 0x00000004ff007984 */ /* 0x000e640008000000 */
[----:B-1----:R-:W-:-:S13]  /*04d0*/  ISETP.NE.AND P0, PT, R0, RZ, PT ;  /* 0x000000ff0000720c */ /* 0x002fda0003f05270 */
[----:B------:R-:W-:Y:S05]  /*04e0*/  @P0 BRA `(.L_x_7) ;  /* 0x00000000007c0947 */ /* 0x000fea0003800000 */
[----:B------:R-:W-:-:S13]  /*04f0*/  ELECT P0, URZ, PT ;  /* 0x0000000000ff782f */ /* 0x000fda0003800000 */
[----:B------:R-:W-:Y:S05]  /*0500*/  @!P0 BRA `(.L_x_8) ;  /* 0x0000000000848947 */ /* 0x000fea0003800000 */
[----:B------:R-:W-:Y:S01]  /*0510*/  UMOV UR4, 0x10 ;  /* 0x0000001000047882 */ /* 0x000fe20000000000 */
[----:B------:R-:W-:-:S04]  /*0520*/  IMAD.MOV.U32 R2, RZ, RZ, 0xffff ;  /* 0x0000ffffff027424 */ /* 0x000fc800078e00ff */
[----:B------:R-:W-:Y:S04]  /*0530*/  DEPBAR.LE SB1, 0x36 ;  /* 0x00009d800000791a */ /* 0x000fe80000000000 */
[----:B------:R-:W1:Y:S02]  /*0540*/  UTCATOMSWS.FIND_AND_SET.ALIGN UP0, UR4, UR4 ;  /* 0x00000004000475e3 */ /* 0x000e640008000800 */
[----:B-1----:R-:W-:Y:S01]  /*0550*/  PLOP3.LUT P0, PT, PT, PT, UP0, 0x80, 0x8 ;  /* 0x000000000008781c */ /* 0x002fe20003f0f008 */
[----:B------:R-:W-:-:S03]  /*0560*/  IMAD.U32 R7, RZ, RZ, UR4 ;  /* 0x00000004ff077e24 */ /* 0x000fc6000f8e00ff */
[----:B------:R-:W-:-:S04]  /*0570*/  SEL R0, RZ, 0xffffffff, !P0 ;  /* 0xffffffffff007807 */ /* 0x000fc80004000000 */
[----:B------:R-:W-:Y:S01]  /*0580*/  ISETP.NE.AND P0, PT, R0, RZ, PT ;  /* 0x000000ff0000720c */ /* 0x000fe20003f05270 */
[----:B------:R-:W-:-:S12]  /*0590*/  IMAD.MOV.U32 R0, RZ, RZ, 0x1 ;  /* 0x00000001ff007424 */ /* 0x000fd800078e00ff */
[----:B------:R-:W-:Y:S05]  /*05a0*/  @P0 BRA `(.L_x_9) ;  /* 0x0000000000240947 */ /* 0x000fea0003800000 */
.L_x_10:
[----:B------:R-:W-:Y:S05]  /*05b0*/  NANOSLEEP 0x64 ;  /* 0x000000640000795d */ /* 0x000fea0003800000 */
[----:B------:R-:W-:-:S05]  /*05c0*/  UMOV UR4, 0x10 ;  /* 0x0000001000047882 */ /* 0x000fca0000000000 */
[----:B------:R-:W-:Y:S04]  /*05d0*/  DEPBAR.LE SB1, 0x36 ;  /* 0x00009d800000791a */ /* 0x000fe80000000000 */
[----:B------:R-:W1:Y:S02]  /*05e0*/  UTCATOMSWS.FIND_AND_SET.ALIGN UP0, UR4, UR4 ;  /* 0x00000004000475e3 */ /* 0x000e640008000800 */
[----:B-1----:R-:W-:Y:S01]  /*05f0*/  PLOP3.LUT P0, PT, PT, PT, UP0, 0x80, 0x8 ;  /* 0x000000000008781c */ /* 0x002fe20003f0f008 */
[----:B------:R-:W-:-:S03]  /*0600*/  IMAD.U32 R7, RZ, RZ, UR4 ;  /* 0x00000004ff077e24 */ /* 0x000fc6000f8e00ff */
[----:B------:R-:W-:-:S04]  /*0610*/  SEL R4, RZ, 0xffffffff, !P0 ;  /* 0xffffffffff047807 */ /* 0x000fc80004000000 */
[----:B------:R-:W-:-:S13]  /*0620*/  ISETP.NE.AND P0, PT, R4, RZ, PT ;  /* 0x000000ff0400720c */ /* 0x000fda0003f05270 */
[----:B------:R-:W-:Y:S05]  /*0630*/  @!P0 BRA `(.L_x_10) ;  /* 0xfffffffc00dc8947 */ /* 0x000fea000383ffff */
.L_x_9:
[C---:B------:R-:W-:Y:S01]  /*0640*/  VIADD R5, R7.reuse, 0x10 ;  /* 0x0000001007057836 */ /* 0x040fe20000000000 */
[----:B------:R-:W-:Y:S01]  /*0650*/  UMOV UR4, 0x50 ;  /* 0x0000005000047882 */ /* 0x000fe20000000000 */
[----:B------:R-:W-:Y:S01]  /*0660*/  SHF.L.U32 R2, R2, R7, RZ ;  /* 0x0000000702027219 */ /* 0x000fe200000006ff */
[----:B------:R-:W-:Y:S01]  /*0670*/  ULEA UR4, UR6, UR4, 0x18 ;  /* 0x0000000406047291 */ /* 0x000fe2000f8ec0ff */
[----:B------:R-:W-:Y:S01]  /*0680*/  IMAD.SHL.U32 R7, R7, 0x20, RZ ;  /* 0x0000002007077824 */ /* 0x000fe200078e00ff */
[----:B------:R-:W-:-:S04]  /*0690*/  SHF.L.U32 R5, R0, R5, RZ ;  /* 0x0000000500057219 */ /* 0x000fc800000006ff */
[----:B------:R-:W-:-:S05]  /*06a0*/  LOP3.LUT R2, R5, R2, RZ, 0xfc, !PT ;  /* 0x0000000205027212 */ /* 0x000fca00078efcff */
[----:B------:R1:W-:Y:S04]  /*06b0*/  ATOMS.OR RZ, [UR4], R2 ;  /* 0x00000002ffff798c */ /* 0x0003e8000b000004 */
[----:B------:R1:W-:Y:S01]  /*06c0*/  STS [UR5+0x31880], R7 ;  /* 0x03188007ff007988 */ /* 0x0003e20008000805 */
[----:B------:R-:W-:Y:S05]  /*06d0*/  BRA `(.L_x_8) ;  /* 0x0000000000107947 */ /* 0x000fea0003800000 */
.L_x_7:
[----:B------:R-:W-:Y:S02]  /*06e0*/  MOV R0, 0xffffffff ;  /* 0xffffffff00007802 */ /* 0x000fe40000000f00 */
[----:B------:R-:W-:-:S03]  /*06f0*/  MOV R4, 0x720 ;  /* 0x0000072000047802 */ /* 0x000fc60000000f00 */
[----:B------:R1:W-:Y:S04]  /*0700*/  STS [UR5+0x31880], R0 ;  /* 0x03188000ff007988 */ /* 0x0003e80008000805 */
[----:B-1----:R-:W-:Y:S05]  /*0710*/  CALL.REL.NOINC `($__internal_1_$__cuda_sm10x_tcgen05_guardrail_trap_phase_invalid_during_alloc) ;  /* 0x0000003c00807944 */ /* 0x002fea0003c00000 */
.L_x_8:
[----:B------:R-:W-:Y:S05]  /*0720*/  WARPSYNC.ALL ;  /* 0x0000000000007948 */ /* 0x000fea0003800000 */
[----:B------:R-:W-:Y:S01]  /*0730*/  NOP ;  /* 0x0000000000007918 */ /* 0x000fe20000000000 */
.L_x_2:
[----:B------:R-:W5:Y:S01]  /*0740*/  LDC R0, c[0x0][0x388] ;  /* 0x0000e200ff007b82 */ /* 0x000f620000000800 */
[----:B------:R-:W1:Y:S07]  /*0750*/  S2R R21, SR_LANEID ;  /* 0x0000000000157919 */ /* 0x000e6e0000000000 */
[----:B--234-:R-:W-:Y:S01]  /*0760*/  BAR.SYNC.DEFER_BLOCKING 0x0 ;  /* 0x0000000000007b1d */ /* 0x01cfe20000010000 */
[----:B------:R-:W-:Y:S02]  /*0770*/  ISETP.NE.AND P0, PT, R3, RZ, PT ;  /* 0x000000ff0300720c */ /* 0x000fe40003f05270 */
[----:B-----5:R-:W-:-:S04]  /*0780*/  IADD3 R0, PT, PT, R0, 0x7f, RZ ;  /* 0x0000007f00007810 */ /* 0x020fc80007ffe0ff */
[----:B------:R-:W-:-:S05]  /*0790*/  SHF.R.U32.HI R20, RZ, 0x7, R0 ;  /* 0x00000007ff147819 */ /* 0x000fca0000011600 */
[----:B------:R-:W-:Y:S02]  /*07a0*/  IMAD R5, R20, 0x13, RZ ;  /* 0x0000001314057824 */ /* 0x000fe400078e02ff */
[----:B-1----:R-:W-:Y:S05]  /*07b0*/  @!P0 BRA `(.L_x_11) ;  /* 0x00000010002c8947 */ /* 0x002fea0003800000 */
[----:B------:R-:W-:Y:S01]  /*07c0*/  ISETP.NE.AND P0, PT, R3, 0x1, PT ;  /* 0x000000010300780c */ /* 0x000fe20003f05270 */
[----:B------:R-:W1:-:S12]  /*07d0*/  S2UR UR5, SR_CgaCtaId ;  /* 0x00000000000579c3 */ /* 0x000e580000008800 */
[----:B------:R-:W-:Y:S05]  /*07e0*/  @!P0 BRA `(.L_x_12) ;  /* 0x0000000400948947 */ /* 0x000fea0003800000 */
[----:B------:R-:W-:-:S13]  /*07f0*/  ISETP.NE.AND P0, PT, R3, 0x2, PT ;  /* 0x000000020300780c */ /* 0x000fda0003f05270 */
[----:B------:R-:W-:Y:S05]  /*0800*/  @P0 BRA `(.L_x_13) ;  /* 0x0000001800b40947 */ /* 0x000fea0003800000 */
[----:B------:R-:W2:Y:S02]  /*0810*/  S2UR UR4, SR_CTAID.X ;  /* 0x00000000000479c3 */ /* 0x000ea40000002500 */
[----:B--2---:R-:W-:-:S13]  /*0820*/  ISETP.LE.U32.AND P0, PT, R5, UR4, PT ;  /* 0x0000000405007c0c */ /* 0x004fda000bf03070 */
[----:B-1----:R-:W-:Y:S05]  /*0830*/  @P0 EXIT ;  /* 0x000000000000094d */ /* 0x002fea0003800000 */
[--C-:B------:R-:W-:Y:S01]  /*0840*/  SHF.R.U32.HI R20, RZ, 0x3, R21.reuse ;  /* 0x00000003ff147819 */ /* 0x100fe20000011615 */
[----:B------:R-:W-:Y:S01]  /*0850*/  ULOP3.LUT UR4, URZ, UR4, URZ, 0x33, !UPT ;  /* 0x00000004ff047292 */ /* 0x000fe2000f8e33ff */
[----:B------:R-:W-:Y:S02]  /*0860*/  HFMA2 R15, -RZ, RZ, 0, 0 ;  /* 0x00000000ff0f7431 */ /* 0x000fe400000001ff */
[----:B------:R-:W-:Y:S01]  /*0870*/  IMAD.MOV.U32 R16, RZ, RZ, RZ ;  /* 0x000000ffff107224 */ /* 0x000fe200078e00ff */
[C---:B------:R-:W-:Y:S01]  /*0880*/  LOP3.LUT R6, R20.reuse, 0x1, RZ, 0x3c, !PT ;  /* 0x0000000114067812 */ /* 0x040fe200078e3cff */
[C---:B------:R-:W-:Y:S01]  /*0890*/  IMAD.SHL.U32 R0, R20.reuse, 0x20, RZ ;  /* 0x0000002014007824 */ /* 0x040fe200078e00ff */
[C---:B------:R-:W-:Y:S01]  /*08a0*/  LOP3.LUT R18, R20.reuse, 0x2, RZ, 0x3c, !PT ;  /* 0x0000000214127812 */ /* 0x040fe200078e3cff */
[----:B------:R-:W-:Y:S01]  /*08b0*/  VIADD R25, R5, UR4 ;  /* 0x0000000405197c36 */ /* 0x000fe20008000000 */
[----:B------:R-:W-:Y:S01]  /*08c0*/  LOP3.LUT R4, R20, 0x3, RZ, 0x3c, !PT ;  /* 0x0000000314047812 */ /* 0x000fe200078e3cff */
[----:B------:R-:W-:Y:S01]  /*08d0*/  IMAD R20, R21, 0x4, R20 ;  /* 0x0000000415147824 */ /* 0x000fe200078e0214 */
[C---:B------:R-:W-:Y:S01]  /*08e0*/  LOP3.LUT R2, R0.reuse, 0x20, RZ, 0x3c, !PT ;  /* 0x0000002000027812 */ /* 0x040fe200078e3cff */
[----:B------:R-:W-:Y:S01]  /*08f0*/  IMAD.HI.U32 R25, R25, 0x77975b9, RZ ;  /* 0x077975b919197827 */ /* 0x000fe200078e00ff */
[C---:B------:R-:W-:Y:S01]  /*0900*/  LOP3.LUT R22, R0.reuse, 0x40, RZ, 0x3c, !PT ;  /* 0x0000004000167812 */ /* 0x040fe200078e3cff */
[----:B------:R-:W-:Y:S01]  /*0910*/  UMOV UR5, URZ ;  /* 0x000000ff00057c82 */ /* 0x000fe20008000000 */
[CC--:B------:R-:W-:Y:S01]  /*0920*/  IADD3 R24, PT, PT, R0.reuse, R21.reuse, RZ ;  /* 0x0000001500187210 */ /* 0x0c0fe20007ffe0ff */
[C---:B------:R-:W-:Y:S01]  /*0930*/  IMAD R19, R21.reuse, 0x4, R6 ;  /* 0x0000000415137824 */ /* 0x040fe200078e0206 */
[----:B------:R-:W-:Y:S01]  /*0940*/  LOP3.LUT R0, R0, 0x60, RZ, 0x3c, !PT ;  /* 0x0000006000007812 */ /* 0x000fe200078e3cff */
[C---:B------:R-:W-:Y:S01]  /*0950*/  IMAD R18, R21.reuse, 0x4, R18 ;  /* 0x0000000415127824 */ /* 0x040fe200078e0212 */
[----:B------:R-:W-:Y:S01]  /*0960*/  LEA R17, R21, R4, 0x2 ;  /* 0x0000000415117211 */ /* 0x000fe200078e10ff */
[----:B------:R-:W-:Y:S01]  /*0970*/  IMAD.IADD R23, R2, 0x1, R21 ;  /* 0x0000000102177824 */ /* 0x000fe200078e0215 */
[----:B------:R-:W-:Y:S01]  /*0980*/  SHF.R.U32.HI R25, RZ, 0x2, R25 ;  /* 0x00000002ff197819 */ /* 0x000fe20000011619 */
[----:B------:R-:W-:Y:S01]  /*0990*/  IMAD.IADD R22, R22, 0x1, R21 ;  /* 0x0000000116167824 */ /* 0x000fe200078e0215 */
[----:B------:R-:W-:-:S07]  /*09a0*/  IADD3 R21, PT, PT, R0, R21, RZ ;  /* 0x0000001500157210 */ /* 0x000fce0007ffe0ff */
.L_x_17:
[----:B-1----:R-:W1:Y:S01]  /*09b0*/  S2R R0, SR_CgaCtaId ;  /* 0x0000000000007919 */ /* 0x002e620000008800 */
[----:B------:R-:W-:Y:S01]  /*09c0*/  MOV R3, 0x400 ;  /* 0x0000040000037802 */ /* 0x000fe20000000f00 */
[----:B------:R-:W-:-:S03]  /*09d0*/  UMOV UR4, URZ ;  /* 0x000000ff00047c82 */ /* 0x000fc60008000000 */
[----:B-1----:R-:W-:-:S07]  /*09e0*/  LEA R0, R0, R3, 0x18 ;  /* 0x0000000300007211 */ /* 0x002fce00078ec0ff */
.L_x_16:
[----:B-1----:R-:W-:Y:S01]  /*09f0*/  LEA R2, R15, R0, 0x3 ;  /* 0x000000000f027211 */ /* 0x002fe200078e18ff */
[----:B------:R-:W-:Y:S01]  /*0a00*/  ULOP3.LUT UP0, URZ, UR4, 0x3, URZ, 0xc0, !UPT ;  /* 0x0000000304ff7892 */ /* 0x000fe2000f80c0ff */
[----:B------:R-:W-:-:S04]  /*0a10*/  SHF.L.U32 R5, R16, 0x1f, RZ ;  /* 0x0000001f10057819 */ /* 0x000fc800000006ff */
[----:B------:R-:W1:Y:S02]  /*0a20*/  SYNCS.PHASECHK.TRANS64.TRYWAIT P0, [R2+URZ+0x31800], R5 ;  /* 0x03180005020075a7 */ /* 0x000e6400080011ff */
[----:B-1----:R-:W-:Y:S05]  /*0a30*/  @!P0 BRA `(.L_x_14) ;  /* 0x0000003400b48947 */ /* 0x002fea0003800000 */
.L_x_60:
[----:B------:R-:W-:Y:S05]  /*0a40*/  BRA.U UP0, `(.L_x_15) ;  /* 0x0000000100bc7547 */ /* 0x000fea000b800000 */
[C-C-:B------:R-:W-:Y:S02]  /*0a50*/  IMAD R26, R15.reuse, 0x200, R0.reuse ;  /* 0x000002000f1a7824 */ /* 0x140fe400078e0200 */
[----:B------:R-:W-:Y:S02]  /*0a60*/  IMAD R3, R15, 0x400, R0 ;  /* 0x000004000f037824 */ /* 0x000fe400078e0200 */
[--C-:B------:R-:W-:Y:S01]  /*0a70*/  IMAD R9, R24, 0x4, R26.reuse ;  /* 0x0000000418097824 */ /* 0x100fe200078e021a */
[-C--:B------:R-:W-:Y:S01]  /*0a80*/  LEA R8, R23, R26.reuse, 0x2 ;  /* 0x0000001a17087211 */ /* 0x080fe200078e10ff */
[--C-:B------:R-:W-:Y:S01]  /*0a90*/  IMAD R29, R22, 0x4, R26.reuse ;  /* 0x00000004161d7824 */ /* 0x100fe200078e021a */
[-C--:B------:R-:W-:Y:S01]  /*0aa0*/  LEA R27, R21, R26.reuse, 0x2 ;  /* 0x0000001a151b7211 */ /* 0x080fe200078e10ff */
[--C-:B-1----:R-:W-:Y:S01]  /*0ab0*/  IMAD R5, R19, 0x4, R26.reuse ;  /* 0x0000000413057824 */ /* 0x102fe200078e021a */
[-C--:B------:R-:W-:Y:S01]  /*0ac0*/  LEA R6, R20, R26.reuse, 0x2 ;  /* 0x0000001a14067211 */ /* 0x080fe200078e10ff */
[----:B------:R-:W1:Y:S01]  /*0ad0*/  LDS R9, [R9+0x30000] ;  /* 0x0300000009097984 */ /* 0x000e620000000800 */
[----:B------:R-:W-:Y:S01]  /*0ae0*/  LEA R4, R18, R26, 0x2 ;  /* 0x0000001a12047211 */ /* 0x000fe200078e10ff */
[----:B------:R-:W-:Y:S01]  /*0af0*/  IMAD R26, R17, 0x4, R26 ;  /* 0x00000004111a7824 */ /* 0x000fe200078e021a */
[-C--:B------:R-:W-:Y:S01]  /*0b00*/  LEA R14, R24, R3.reuse, 0x2 ;  /* 0x00000003180e7211 */ /* 0x080fe200078e10ff */
[----:B------:R-:W2:Y:S01]  /*0b10*/  LDS R8, [R8+0x30000] ;  /* 0x0300000008087984 */ /* 0x000ea20000000800 */
[--C-:B------:R-:W-:Y:S01]  /*0b20*/  IMAD R11, R23, 0x4, R3.reuse ;  /* 0x00000004170b7824 */ /* 0x100fe200078e0203 */
[----:B------:R-:W-:Y:S01]  /*0b30*/  LEA R10, R22, R3, 0x2 ;  /* 0x00000003160a7211 */ /* 0x000fe200078e10ff */
[----:B------:R-:W-:Y:S01]  /*0b40*/  IMAD R7, R21, 0x4, R3 ;  /* 0x0000000415077824 */ /* 0x000fe200078e0203 */
[----:B------:R-:W3:Y:S04]  /*0b50*/  LDS R29, [R29+0x30000] ;  /* 0x030000001d1d7984 */ /* 0x000ee80000000800 */
[----:B------:R-:W4:Y:S01]  /*0b60*/  LDS R27, [R27+0x30000] ;  /* 0x030000001b1b7984 */ /* 0x000f220000000800 */
[----:B------:R-:W-:-:S03]  /*0b70*/  NOP ;  /* 0x0000000000007918 */ /* 0x000fc60000000000 */
[----:B-1----:R1:W-:Y:S04]  /*0b80*/  STS [R6+0x30000], R9 ;  /* 0x0300000906007388 */ /* 0x0023e80000000800 */
[----:B--2---:R2:W-:Y:S04]  /*0b90*/  STS [R5+0x30000], R8 ;  /* 0x0300000805007388 */ /* 0x0045e80000000800 */
[----:B---3--:R3:W-:Y:S04]  /*0ba0*/  STS [R4+0x30000], R29 ;  /* 0x0300001d04007388 */ /* 0x0087e80000000800 */
[----:B----4-:R-:W-:Y:S04]  /*0bb0*/  STS [R26+0x30000], R27 ;  /* 0x0300001b1a007388 */ /* 0x010fe80000000800 */
[----:B------:R-:W4:Y:S04]  /*0bc0*/  LDS R13, [R14+0x30800] ;  /* 0x030800000e0d7984 */ /* 0x000f280000000800 */
[----:B------:R-:W5:Y:S04]  /*0bd0*/  LDS R12, [R11+0x30800] ;  /* 0x030800000b0c7984 */ /* 0x000f680000000800 */
[----:B------:R-:W5:Y:S01]  /*0be0*/  LDS R9, [R10+0x30800] ;  /* 0x030800000a097984 */ /* 0x000f620000000800 */
[----:B-1----:R-:W-:-:S03]  /*0bf0*/  LEA R6, R20, R3, 0x2 ;  /* 0x0000000314067211 */ /* 0x002fc600078e10ff */
[----:B------:R-:W1:Y:S01]  /*0c00*/  LDS R8, [R7+0x30800] ;  /* 0x0308000007087984 */ /* 0x000e620000000800 */
[----:B--2---:R-:W-:Y:S01]  /*0c10*/  IMAD R5, R19, 0x4, R3 ;  /* 0x0000000413057824 */ /* 0x004fe200078e0203 */
[----:B------:R-:W-:Y:S01]  /*0c20*/  NOP ;  /* 0x0000000000007918 */ /* 0x000fe20000000000 */
[-C--:B---3--:R-:W-:Y:S02]  /*0c30*/  LEA R4, R18, R3.reuse, 0x2 ;  /* 0x0000000312047211 */ /* 0x088fe400078e10ff */
[----:B------:R-:W-:Y:S01]  /*0c40*/  LEA R3, R17, R3, 0x2 ;  /* 0x0000000311037211 */ /* 0x000fe200078e10ff */
[----:B----4-:R-:W-:Y:S04]  /*0c50*/  STS [R6+0x30800], R13 ;  /* 0x0308000d06007388 */ /* 0x010fe80000000800 */
[----:B-----5:R-:W-:Y:S04]  /*0c60*/  STS [R5+0x30800], R12 ;  /* 0x0308000c05007388 */ /* 0x020fe80000000800 */
[----:B------:R-:W-:Y:S04]  /*0c70*/  STS [R4+0x30800], R9 ;  /* 0x0308000904007388 */ /* 0x000fe80000000800 */
[----:B-1----:R-:W-:Y:S04]  /*0c80*/  STS [R3+0x30800], R8 ;  /* 0x0308000803007388 */ /* 0x002fe80000000800 */
[----:B------:R-:W1:Y:S04]  /*0c90*/  LDS R27, [R14+0x30a00] ;  /* 0x030a00000e1b7984 */ /* 0x000e680000000800 */
[----:B------:R-:W2:Y:S04]  /*0ca0*/  LDS R26, [R11+0x30a00] ;  /* 0x030a00000b1a7984 */ /* 0x000ea80000000800 */
[----:B------:R-:W3:Y:S04]  /*0cb0*/  LDS R29, [R10+0x30a00] ;  /* 0x030a00000a1d7984 */ /* 0x000ee80000000800 */
[----:B------:R-:W4:Y:S01]  /*0cc0*/  LDS R28, [R7+0x30a00] ;  /* 0x030a0000071c7984 */ /* 0x000f220000000800 */
[----:B------:R-:W-:-:S03]  /*0cd0*/  NOP ;  /* 0x0000000000007918 */ /* 0x000fc60000000000 */
[----:B-1----:R1:W-:Y:S04]  /*0ce0*/  STS [R6+0x30a00], R27 ;  /* 0x030a001b06007388 */ /* 0x0023e80000000800 */
[----:B--2---:R1:W-:Y:S04]  /*0cf0*/  STS [R5+0x30a00], R26 ;  /* 0x030a001a05007388 */ /* 0x0043e80000000800 */
[----:B---3--:R1:W-:Y:S04]  /*0d00*/  STS [R4+0x30a00], R29 ;  /* 0x030a001d04007388 */ /* 0x0083e80000000800 */
[----:B----4-:R1:W-:Y:S01]  /*0d10*/  STS [R3+0x30a00], R28 ;  /* 0x030a001c03007388 */ /* 0x0103e20000000800 */
[----:B------:R2:W-:Y:S06]  /*0d20*/  MEMBAR.ALL.CTA ;  /* 0x0000000000007992 */ /* 0x0005ec0000008000 */
[----:B--2---:R-:W2:Y:S02]  /*0d30*/  FENCE.VIEW.ASYNC.S ;  /* 0x00000000000073c6 */ /* 0x004ea40000000000 */
.L_x_15:
[----:B-1----:R-:W-:Y:S01]  /*0d40*/  VIADD R2, R2, 0x31840 ;  /* 0x0003184002027836 */ /* 0x002fe20000000000 */
[C---:B------:R-:W-:Y:S01]  /*0d50*/  ISETP.NE.AND P0, PT, R15.reuse, 0x3, PT ;  /* 0x000000030f00780c */ /* 0x040fe20003f05270 */
[----:B------:R-:W-:Y:S01]  /*0d60*/  VIADD R15, R15, 0x1 ;  /* 0x000000010f0f7836 */ /* 0x000fe20000000000 */
[----:B------:R-:W-:Y:S02]  /*0d70*/  UIADD3 UR4, UPT, UPT, UR4, 0x1, URZ ;  /* 0x0000000104047890 */ /* 0x000fe4000fffe0ff */
[----:B------:R-:W-:Y:S02]  /*0d80*/  PRMT R2, RZ, 0x654, R2 ;  /* 0x00000654ff027816 */ /* 0x000fe40000000002 */
[----:B------:R-:W-:Y:S01]  /*0d90*/  SEL R15, R15, RZ, P0 ;  /* 0x000000ff0f0f7207 */ /* 0x000fe20000000000 */
[----:B------:R-:W-:Y:S01]  /*0da0*/  UISETP.NE.AND UP0, UPT, UR4, 0x38, UPT ;  /* 0x000000380400788c */ /* 0x000fe2000bf05270 */
[----:B--2---:R1:W-:Y:S02]  /*0db0*/  SYNCS.ARRIVE.TRANS64.RED.A1T0 RZ, [R2+URZ], RZ ;  /* 0x000000ff02ff79a7 */ /* 0x0043e400081004ff */
[----:B------:R-:W-:-:S04]  /*0dc0*/  ISETP.NE.AND P0, PT, R15, RZ, PT ;  /* 0x000000ff0f00720c */ /* 0x000fc80003f05270 */
[----:B------:R-:W-:-:S04]  /*0dd0*/  SEL R3, RZ, 0x1, P0 ;  /* 0x00000001ff037807 */ /* 0x000fc80000000000 */
[----:B------:R-:W-:Y:S01]  /*0de0*/  LOP3.LUT R16, R16, R3, RZ, 0x3c, !PT ;  /* 0x0000000310107212 */ /* 0x000fe200078e3cff */
[----:B------:R-:W-:Y:S06]  /*0df0*/  BRA.U UP0, `(.L_x_16) ;  /* 0xfffffff900fc7547 */ /* 0x000fec000b83ffff */
[----:B------:R-:W-:-:S13]  /*0e00*/  ISETP.NE.AND P0, PT, R25, UR5, PT ;  /* 0x0000000519007c0c */ /* 0x000fda000bf05270 */
[----:B------:R-:W-:Y:S05]  /*0e10*/  @!P0 EXIT ;  /* 0x000000000000894d */ /* 0x000fea0003800000 */
[----:B------:R-:W-:Y:S01]  /*0e20*/  UIADD3 UR5, UPT, UPT, UR5, 0x1, URZ ;  /* 0x0000000105057890 */ /* 0x000fe2000fffe0ff */
[----:B------:R-:W-:Y:S05]  /*0e30*/  BRA `(.L_x_17) ;  /* 0xfffffff800dc7947 */ /* 0x000fea000383ffff */
.L_x_12:
[----:B-1----:R-:W-:-:S09]  /*0e40*/  UISETP.NE.AND UP0, UPT, UR5, URZ, UPT ;  /* 0x000000ff0500728c */ /* 0x002fd2000bf05270 */
[----:B------:R-:W-:Y:S05]  /*0e50*/  BRA.U UP0, `(.L_x_13) ;  /* 0x0000001500207547 */ /* 0x000fea000b800000 */
[----:B------:R-:W1:Y:S01]  /*0e60*/  S2UR UR4, SR_CTAID.X ;  /* 0x00000000000479c3 */ /* 0x000e620000002500 */
[----:B------:R-:W-:Y:S02]  /*0e70*/  UMOV UR8, 0x400 ;  /* 0x0000040000087882 */ /* 0x000fe40000000000 */
[----:B------:R-:W-:-:S04]  /*0e80*/  ULEA UR8, UR5, UR8, 0x18 ;  /* 0x0000000805087291 */ /* 0x000fc8000f8ec0ff */
[----:B------:R-:W-:Y:S02]  /*0e90*/  UIADD3 UR5, UPT, UPT, UR8, 0x14000, URZ ;  /* 0x0001400008057890 */ /* 0x000fe4000fffe0ff */
[----:B------:R-:W-:Y:S02]  /*0ea0*/  UIADD3 UR6, UPT, UPT, UR8, 0x4000, URZ ;  /* 0x0000400008067890 */ /* 0x000fe4000fffe0ff */
[----:B------:R-:W-:Y:S02]  /*0eb0*/  USHF.R.U32.HI UR5, URZ, 0x4, UR5 ;  /* 0x00000004ff057899 */ /* 0x000fe40008011605 */
[----:B------:R-:W-:Y:S02]  /*0ec0*/  USHF.R.U32.HI UR6, URZ, 0x4, UR6 ;  /* 0x00000004ff067899 */ /* 0x000fe40008011606 */
[----:B------:R-:W-:Y:S01]  /*0ed0*/  ULOP3.LUT UR5, UR5, 0x3fc0, URZ, 0xc0, !UPT ;  /* 0x00003fc005057892 */ /* 0x000fe2000f8ec0ff */
[----:B-1----:R-:W-:-:S13]  /*0ee0*/  ISETP.LE.U32.AND P0, PT, R5, UR4, PT ;  /* 0x0000000405007c0c */ /* 0x002fda000bf03070 */
[----:B------:R-:W-:Y:S05]  /*0ef0*/  @P0 EXIT ;  /* 0x000000000000094d */ /* 0x000fea0003800000 */
[----:B------:R-:W-:Y:S01]  /*0f00*/  ULOP3.LUT UR4, URZ, UR4, URZ, 0x33, !UPT ;  /* 0x00000004ff047292 */ /* 0x000fe2000f8e33ff */
[----:B------:R-:W-:Y:S01]  /*0f10*/  IMAD.U32 R0, RZ, RZ, UR5 ;  /* 0x00000005ff007e24 */ /* 0x000fe2000f8e00ff */
[----:B------:R-:W-:Y:S01]  /*0f20*/  ULOP3.LUT UR6, UR6, 0x3fc0, URZ, 0xc0, !UPT ;  /* 0x00003fc006067892 */ /* 0x000fe2000f8ec0ff */
[----:B------:R-:W-:Y:S01]  /*0f30*/  ISETP.GE.U32.AND P0, PT, R21, 0x4, PT ;  /* 0x000000041500780c */ /* 0x000fe20003f06070 */
[----:B------:R-:W-:Y:S01]  /*0f40*/  IMAD.MOV.U32 R4, RZ, RZ, RZ ;  /* 0x000000ffff047224 */ /* 0x000fe200078e00ff */
[----:B------:R-:W-:Y:S01]  /*0f50*/  UMOV UR17, URZ ;  /* 0x000000ff00117c82 */ /* 0x000fe20008000000 */
[----:B------:R-:W-:Y:S01]  /*0f60*/  VIADD R3, R5, UR4 ;  /* 0x0000000405037c36 */ /* 0x000fe20008000000 */
[----:B------:R-:W-:Y:S01]  /*0f70*/  UMOV UR15, URZ ;  /* 0x000000ff000f7c82 */ /* 0x000fe20008000000 */
[C---:B------:R-:W-:Y:S01]  /*0f80*/  IMAD R0, R21.reuse, 0x700, R0 ;  /* 0x0000070015007824 */ /* 0x040fe200078e0200 */
[----:B------:R-:W-:Y:S01]  /*0f90*/  LEA R7, R21, UR6, 0xa ;  /* 0x0000000615077c11 */ /* 0x000fe2000f8e50ff */
[----:B------:R-:W-:Y:S01]  /*0fa0*/  IMAD.HI.U32 R3, R3, 0x77975b9, RZ ;  /* 0x077975b903037827 */ /* 0x000fe200078e00ff */
[----:B------:R-:W-:Y:S01]  /*0fb0*/  UMOV UR6, 0x1c0 ;  /* 0x000001c000067882 */ /* 0x000fe20000000000 */
[----:B------:R-:W-:Y:S01]  /*0fc0*/  UMOV UR7, 0x1c4 ;  /* 0x000001c400077882 */ /* 0x000fe20000000000 */
[----:B------:R-:W-:Y:S01]  /*0fd0*/  SEL R7, R7, RZ, !P0 ;  /* 0x000000ff07077207 */ /* 0x000fe20004000000 */
[----:B------:R-:W-:Y:S01]  /*0fe0*/  UMOV UR4, 0x1c0 ;  /* 0x000001c000047882 */ /* 0x000fe20000000000 */
[----:B------:R-:W-:Y:S01]  /*0ff0*/  SEL R5, R0, RZ, !P0 ;  /* 0x000000ff00057207 */ /* 0x000fe20004000000 */
[----:B------:R-:W-:Y:S01]  /*1000*/  UMOV UR5, 0x1c4 ;  /* 0x000001c400057882 */ /* 0x000fe20000000000 */
[----:B------:R-:W-:-:S07]  /*1010*/  SHF.R.U32.HI R3, RZ, 0x2, R3 ;  /* 0x00000002ff037819 */ /* 0x000fce0000011603 */
.L_x_24:
[----:B------:R-:W-:Y:S02]  /*1020*/  USHF.R.U32.HI UR10, URZ, 0x1, UR17 ;  /* 0x00000001ff0a7899 */ /* 0x000fe40008011611 */
[----:B------:R-:W-:Y:S02]  /*1030*/  USHF.L.U32 UR9, UR17, 0x3, URZ ;  /* 0x0000000311097899 */ /* 0x000fe400080006ff */
[----:B------:R-:W-:Y:S02]  /*1040*/  ULOP3.LUT UR10, UR10, 0x1, URZ, 0xc, !UPT ;  /* 0x000000010a0a7892 */ /* 0x000fe4000f8e0cff */
[----:B------:R-:W-:Y:S02]  /*1050*/  ULOP3.LUT UR9, UR9, 0x8, URZ, 0xc0, !UPT ;  /* 0x0000000809097892 */ /* 0x000fe4000f8ec0ff */
[----:B------:R-:W-:Y:S02]  /*1060*/  USHF.L.U32 UR10, UR10, 0x1f, URZ ;  /* 0x0000001f0a0a7899 */ /* 0x000fe400080006ff */
[----:B------:R-:W-:-:S02]  /*1070*/  ULOP3.LUT UR12, UR17, 0x1, URZ, 0xc0, !UPT ;  /* 0x00000001110c7892 */ /* 0x000fc4000f8ec0ff */
[----:B------:R-:W-:Y:S01]  /*1080*/  MOV R0, UR9 ;  /* 0x0000000900007c02 */ /* 0x000fe20008000f00 */
[----:B------:R-:W-:Y:S01]  /*1090*/  UIADD3 UR9, UPT, UPT, UR8, UR9, URZ ;  /* 0x0000000908097290 */ /* 0x000fe2000fffe0ff */
[----:B------:R-:W-:Y:S01]  /*10a0*/  MOV R9, UR10 ;  /* 0x0000000a00097c02 */ /* 0x000fe20008000f00 */
[----:B------:R-:W-:Y:S02]  /*10b0*/  UIMAD UR12, UR12, 0xe0, URZ ;  /* 0x000000e00c0c78a4 */ /* 0x000fe4000f8e02ff */
[----:B------:R-:W-:Y:S01]  /*10c0*/  UIADD3 UR11, UPT, UPT, UR9, 0x31860, URZ ;  /* 0x00031860090b7890 */ /* 0x000fe2000fffe0ff */
[----:B------:R-:W1:Y:S02]  /*10d0*/  SYNCS.PHASECHK.TRANS64.TRYWAIT P0, [R0+UR8+0x31870], R9 ;  /* 0x03187009000075a7 */ /* 0x000e640008001108 */
[----:B-1----:R-:W-:Y:S09]  /*10e0*/  @!P0 BRA `(.L_x_18) ;  /* 0x0000003000208947 */ /* 0x002ff20003800000 */
.L_x_62:
[----:B------:R-:W-:Y:S01]  /*10f0*/  NOP ;  /* 0x0000000000007918 */ /* 0x000fe20000000000 */
[----:B------:R-:W-:-:S05]  /*1100*/  UMOV UR16, URZ ;  /* 0x000000ff00107c82 */ /* 0x000fca0008000000 */
.L_x_23:
[----:B------:R-:W-:Y:S01]  /*1110*/  ULEA UR10, UR15, UR8, 0x3 ;  /* 0x000000080f0a7291 */ /* 0x000fe2000f8e18ff */
[----:B-1----:R-:W-:Y:S01]  /*1120*/  SHF.L.U32 R9, R4, 0x1f, RZ ;  /* 0x0000001f04097819 */ /* 0x002fe200000006ff */
[----:B------:R-:W-:Y:S01]  /*1130*/  ULOP3.LUT UP0, UR14, UR16, 0x2, URZ, 0xc0, !UPT ;  /* 0x00000002100e7892 */ /* 0x000fe2000f80c0ff */
[----:B------:R-:W-:Y:S06]  /*1140*/  MOV R0, UR15 ;  /* 0x0000000f00007c02 */ /* 0x000fec0008000f00 */
[----:B------:R-:W1:Y:S02]  /*1150*/  SYNCS.PHASECHK.TRANS64.TRYWAIT P0, [UR10+0x31840], R9 ;  /* 0x03184009ff0075a7 */ /* 0x000e64000800110a */
[----:B-12---:R-:W-:Y:S05]  /*1160*/  @!P0 BRA `(.L_x_19) ;  /* 0x0000003000208947 */ /* 0x006fea0003800000 */
.L_x_64:
[----:B------:R-:W-:Y:S01]  /*1170*/  NOP ;  /* 0x0000000000007918 */ /* 0x000fe20000000000 */
[----:B------:R-:W-:Y:S05]  /*1180*/  BRA.U UP0, `(.L_x_20) ;  /* 0x0000000100487547 */ /* 0x000fea000b800000 */
[----:B------:R-:W-:Y:S02]  /*1190*/  ULEA UR22, UR15, UR8, 0x9 ;  /* 0x000000080f167291 */ /* 0x000fe4000f8e48ff */
[----:B------:R-:W-:Y:S02]  /*11a0*/  ULEA UR9, UR15, UR8, 0xa ;  /* 0x000000080f097291 */ /* 0x000fe4000f8e50ff */
[----:B------:R-:W-:Y:S02]  /*11b0*/  UIADD3 UR22, UPT, UPT, UR22, 0x30000, URZ ;  /* 0x0003000016167890 */ /* 0x000fe4000fffe0ff */
[----:B------:R-:W-:Y:S02]  /*11c0*/  UIADD3 UR13, UPT, UPT, UR9, 0x30800, URZ ;  /* 0x00030800090d7890 */ /* 0x000fe4000fffe0ff */
[----:B------:R-:W-:Y:S02]  /*11d0*/  UIADD3 UR9, UPT, UPT, UR9, 0x30a00, URZ ;  /* 0x00030a0009097890 */ /* 0x000fe4000fffe0ff */
[----:B------:R-:W-:Y:S02]  /*11e0*/  USHF.R.U32.HI UR22, URZ, 0x4, UR22 ;  /* 0x00000004ff167899 */ /* 0x000fe40008011616 */
[----:B------:R-:W-:Y:S02]  /*11f0*/  USHF.R.U32.HI UR13, URZ, 0x4, UR13 ;  /* 0x00000004ff0d7899 */ /* 0x000fe4000801160d */
[----:B------:R-:W-:Y:S02]  /*1200*/  USHF.R.U32.HI UR9, URZ, 0x4, UR9 ;  /* 0x00000004ff097899 */ /* 0x000fe40008011609 */
[----:B------:R-:W-:Y:S02]  /*1210*/  ULOP3.LUT UR18, UR22, 0x3fe0, URZ, 0xc0, !UPT ;  /* 0x00003fe016127892 */ /* 0x000fe4000f8ec0ff */
[----:B------:R-:W-:Y:S02]  /*1220*/  ULOP3.LUT UR20, UR13, 0x3fc0, URZ, 0xc0, !UPT ;  /* 0x00003fc00d147892 */ /* 0x000fe4000f8ec0ff */
[----:B------:R-:W-:Y:S01]  /*1230*/  ULOP3.LUT UR22, UR9, 0x3fe0, URZ, 0xc0, !UPT ;  /* 0x00003fe009167892 */ /* 0x000fe2000f8ec0ff */
[----:B------:R-:W-:Y:S01]  /*1240*/  UMOV UR19, 0x4008 ;  /* 0x0000400800137882 */ /* 0x000fe20000000000 */
[----:B------:R-:W-:Y:S01]  /*1250*/  UMOV UR21, 0x4008 ;  /* 0x0000400800157882 */ /* 0x000fe20000000000 */
[----:B------:R-:W-:Y:S02]  /*1260*/  UMOV UR23, 0x4008 ;  /* 0x0000400800177882 */ /* 0x000fe40000000000 */
[----:B------:R2:W-:Y:S02]  /*1270*/  UTCCP.T.S.4x32dp128bit tmem[0x1c0], gdesc[UR18] ;  /* 0x0001c012ff0079e7 */ /* 0x0005e40009100000 */
[----:B------:R2:W-:Y:S02]  /*1280*/  UTCCP.T.S.4x32dp128bit tmem[0x1c4], gdesc[UR20] ;  /* 0x0001c414ff0079e7 */ /* 0x0005e40009100000 */
[----:B------:R2:W-:Y:S01]  /*1290*/  UTCCP.T.S.4x32dp128bit tmem[0x1c8], gdesc[UR22] ;  /* 0x0001c816ff0079e7 */ /* 0x0005e20009100000 */
[----:B------:R-:W-:Y:S02]  /*12a0*/  NOP ;  /* 0x0000000000007918 */ /* 0x000fe40000000000 */
.L_x_20:
[----:B------:R-:W-:Y:S01]  /*12b0*/  UISETP.NE.AND UP0, UPT, UR15, 0x3, UPT ;  /* 0x000000030f00788c */ /* 0x000fe2000bf05270 */
[----:B-1----:R-:W1:Y:S01]  /*12c0*/  SHFL.IDX PT, R2, R7, R0, 0x1f ;  /* 0x00001f0007027589 */ /* 0x002e6200000e0000 */
[----:B------:R-:W-:Y:S01]  /*12d0*/  UIADD3 UR9, UPT, UPT, UR15, 0x1, URZ ;  /* 0x000000010f097890 */ /* 0x000fe2000fffe0ff */
[----:B------:R-:W-:Y:S03]  /*12e0*/  NOP ;  /* 0x0000000000007918 */ /* 0x000fe60000000000 */
[----:B------:R-:W-:Y:S03]  /*12f0*/  USEL UR9, UR9, URZ, UP0 ;  /* 0x000000ff09097287 */ /* 0x000fe60008000000 */
[----:B------:R3:W4:Y:S01]  /*1300*/  SHFL.IDX PT, R6, R5, R0, 0x1f ;  /* 0x00001f0005067589 */ /* 0x00072200000e0000 */
[----:B------:R-:W-:Y:S02]  /*1310*/  USHF.L.U32 UR15, UR14, 0x4, URZ ;  /* 0x000000040e0f7899 */ /* 0x000fe400080006ff */
[----:B------:R-:W-:Y:S02]  /*1320*/  ULEA UR13, UR9, UR8, 0x3 ;  /* 0x00000008090d7291 */ /* 0x000fe4000f8e18ff */
[----:B------:R-:W-:Y:S01]  /*1330*/  ULEA UR14, UR14, 0x8b8, 0xd ;  /* 0x000008b80e0e7891 */ /* 0x000fe2000f8e68ff */
[----:B------:R-:W-:Y:S01]  /*1340*/  ISETP.NE.AND P0, PT, RZ, UR9, PT ;  /* 0x00000009ff007c0c */ /* 0x000fe2000bf05270 */
[----:B------:R-:W-:Y:S02]  /*1350*/  UISETP.NE.AND UP0, UPT, UR16, URZ, UPT ;  /* 0x000000ff1000728c */ /* 0x000fe4000bf05270 */
[----:B------:R-:W-:Y:S01]  /*1360*/  UPRMT UR15, UR15, 0x5410, UR14 ;  /* 0x000054100f0f7896 */ /* 0x000fe2000800000e */
[----:B------:R-:W-:Y:S01]  /*1370*/  SEL R11, RZ, 0x1, P0 ;  /* 0x00000001ff0b7807 */ /* 0x000fe20000000000 */
[----:B------:R-:W-:Y:S01]  /*1380*/  UIADD3 UR10, UPT, UPT, UR10, 0x31820, URZ ;  /* 0x000318200a0a7890 */ /* 0x000fe2000fffe0ff */
[----:B------:R-:W-:Y:S02]  /*1390*/  UMOV UR14, URZ ;  /* 0x000000ff000e7c82 */ /* 0x000fe40008000000 */
[----:B------:R-:W-:Y:S01]  /*13a0*/  LOP3.LUT R4, R4, R11, RZ, 0x3c, !PT ;  /* 0x0000000b04047212 */ /* 0x000fe200078e3cff */
[----:B--2---:R-:W-:Y:S01]  /*13b0*/  UMOV UR21, 0x40004040 ;  /* 0x4000404000157882 */ /* 0x004fe20000000000 */
[----:B------:R-:W-:Y:S01]  /*13c0*/  UMOV UR19, 0x40004040 ;  /* 0x4000404000137882 */ /* 0x000fe20000000000 */
[----:B------:R-:W-:Y:S01]  /*13d0*/  UMOV UR25, 0x40004040 ;  /* 0x4000404000197882 */ /* 0x000fe20000000000 */
[----:B------:R-:W-:Y:S01]  /*13e0*/  UMOV UR23, 0x40004040 ;  /* 0x4000404000177882 */ /* 0x000fe20000000000 */
[----:B------:R-:W-:Y:S01]  /*13f0*/  IMAD.U32 R9, R4, -0x80000000, RZ ;  /* 0x8000000004097824 */ /* 0x000fe200078e00ff */
[----:B------:R-:W-:Y:S01]  /*1400*/  UMOV UR29, 0x40004040 ;  /* 0x40004040001d7882 */ /* 0x000fe20000000000 */
[----:B------:R-:W-:Y:S01]  /*1410*/  UMOV UR27, 0x40004040 ;  /* 0x40004040001b7882 */ /* 0x000fe20000000000 */
[----:B------:R-:W-:Y:S01]  /*1420*/  UMOV UR33, 0x40004040 ;  /* 0x4000404000217882 */ /* 0x000fe20000000000 */
[----:B------:R-:W-:Y:S01]  /*1430*/  UMOV UR31, 0x40004040 ;  /* 0x40004040001f7882 */ /* 0x000fe20000000000 */
[----:B-1----:R-:W-:Y:S01]  /*1440*/  R2UR UR20, R2 ;  /* 0x00000000021472ca */ /* 0x002fe200000e0000 */
[----:B---3--:R-:W-:Y:S01]  /*1450*/  IMAD.U32 R0, RZ, RZ, UR9 ;  /* 0x00000009ff007e24 */ /* 0x008fe2000f8e00ff */
[----:B----4-:R-:W-:Y:S11]  /*1460*/  R2UR UR18, R6 ;  /* 0x00000000061272ca */ /* 0x010ff600000e0000 */
[----:B------:R-:W-:Y:S02]  /*1470*/  UIADD3 UR24, UPT, UPT, UR20, 0x2, URZ ;  /* 0x0000000214187890 */ /* 0x000fe4000fffe0ff */
[----:B------:R-:W-:Y:S01]  /*1480*/  UIADD3 UR22, UPT, UPT, UR18, 0x2, URZ ;  /* 0x0000000212167890 */ /* 0x000fe2000fffe0ff */
[----:B------:R1:W-:Y:S01]  /*1490*/  UTCQMMA gdesc[UR20], gdesc[UR18], tmem[UR12], tmem[UR14], idesc[UR15], tmem[UR6], UP0 ;  /* 0x00060e1214007dea */ /* 0x0003e2000800030c */
[----:B------:R-:W-:Y:S02]  /*14a0*/  UIADD3 UR28, UPT, UPT, UR20, 0x4, URZ ;  /* 0x00000004141c7890 */ /* 0x000fe4000fffe0ff */
[----:B------:R-:W-:Y:S02]  /*14b0*/  UIADD3 UR26, UPT, UPT, UR18, 0x4, URZ ;  /* 0x00000004121a7890 */ /* 0x000fe4000fffe0ff */
[----:B------:R-:W-:Y:S02]  /*14c0*/  UIADD3 UR32, UPT, UPT, UR20, 0x6, URZ ;  /* 0x0000000614207890 */ /* 0x000fe4000fffe0ff */
[----:B------:R-:W-:Y:S01]  /*14d0*/  UIADD3 UR30, UPT, UPT, UR18, 0x6, URZ ;  /* 0x00000006121e7890 */ /* 0x000fe2000fffe0ff */
[----:B------:R1:W-:Y:S04]  /*14e0*/  UTCQMMA gdesc[UR24], gdesc[UR22], tmem[UR12], tmem[UR14], idesc[UR15], tmem[UR6], UPT ;  /* 0x00060e1618007dea */ /* 0x0003e8000b80030c */
[----:B------:R1:W-:Y:S04]  /*14f0*/  UTCQMMA gdesc[UR28], gdesc[UR26], tmem[UR12], tmem[UR14], idesc[UR15], tmem[UR6], UPT ;  /* 0x00060e1a1c007dea */ /* 0x0003e8000b80030c */
[----:B------:R1:W-:Y:S01]  /*1500*/  UTCQMMA gdesc[UR32], gdesc[UR30], tmem[UR12], tmem[UR14], idesc[UR15], tmem[UR6], UPT ;  /* 0x00060e1e20007dea */ /* 0x0003e2000b80030c */
[----:B------:R1:W-:Y:S01]  /*1510*/  UTCBAR [UR10], URZ ;  /* 0x000000ff0a0073e9 */ /* 0x0003e200080000ff */
[----:B------:R-:W2:Y:S02]  /*1520*/  SYNCS.PHASECHK.TRANS64.TRYWAIT P0, [UR13+0x31840], R9 ;  /* 0x03184009ff0075a7 */ /* 0x000ea4000800110d */
[----:B-12---:R-:W-:Y:S05]  /*1530*/  @!P0 BRA `(.L_x_21) ;  /* 0x0000002c00488947 */ /* 0x006fea0003800000 */
.L_x_66:
[----:B------:R-:W-:Y:S01]  /*1540*/  UIADD3 UR10, UPT, UPT, UR16, 0x1, URZ ;  /* 0x00000001100a7890 */ /* 0x000fe2000fffe0ff */
[----:B-1----:R-:W1:Y:S01]  /*1550*/  SHFL.IDX PT, R2, R7, R0, 0x1f ;  /* 0x00001f0007027589 */ /* 0x002e6200000e0000 */
[----:B------:R-:W-:Y:S02]  /*1560*/  UIADD3 UR13, UPT, UPT, UR13, 0x31820, URZ ;  /* 0x000318200d0d7890 */ /* 0x000fe4000fffe0ff */
[----:B------:R-:W-:Y:S05]  /*1570*/  USHF.L.U32 UR14, UR10, 0xd, URZ ;  /* 0x0000000d0a0e7899 */ /* 0x000fea00080006ff */
[----:B------:R-:W2:Y:S01]  /*1580*/  SHFL.IDX PT, R6, R5, R0, 0x1f ;  /* 0x00001f0005067589 */ /* 0x000ea200000e0000 */
[----:B------:R-:W-:Y:S01]  /*1590*/  USHF.L.U32 UR15, UR10, 0x4, URZ ;  /* 0x000000040a0f7899 */ /* 0x000fe200080006ff */
[----:B------:R-:W-:Y:S01]  /*15a0*/  NOP ;  /* 0x0000000000007918 */ /* 0x000fe20000000000 */
[----:B------:R-:W-:Y:S01]  /*15b0*/  ULOP3.LUT UR14, UR14, 0x6000, URZ, 0xc0, !UPT ;  /* 0x000060000e0e7892 */ /* 0x000fe2000f8ec0ff */
[----:B------:R-:W-:Y:S01]  /*15c0*/  NOP ;  /* 0x0000000000007918 */ /* 0x000fe20000000000 */
[----:B------:R-:W-:Y:S02]  /*15d0*/  ULOP3.LUT UR15, UR15, 0x30, URZ, 0xc0, !UPT ;  /* 0x000000300f0f7892 */ /* 0x000fe4000f8ec0ff */
[----:B------:R-:W-:Y:S02]  /*15e0*/  ULOP3.LUT UR14, UR14, 0x8b8, URZ, 0xfc, !UPT ;  /* 0x000008b80e0e7892 */ /* 0x000fe4000f8efcff */
[----:B------:R-:W-:Y:S02]  /*15f0*/  UISETP.NE.AND UP0, UPT, UR10, 0x37, UPT ;  /* 0x000000370a00788c */ /* 0x000fe4000bf05270 */
[----:B------:R-:W-:Y:S01]  /*1600*/  UPRMT UR15, UR15, 0x5410, UR14 ;  /* 0x000054100f0f7896 */ /* 0x000fe2000800000e */
[----:B------:R-:W-:Y:S02]  /*1610*/  UMOV UR21, 0x40004040 ;  /* 0x4000404000157882 */ /* 0x000fe40000000000 */
[----:B------:R-:W-:Y:S01]  /*1620*/  UMOV UR14, URZ ;  /* 0x000000ff000e7c82 */ /* 0x000fe20008000000 */
[----:B------:R-:W-:Y:S01]  /*1630*/  UMOV UR19, 0x40004040 ;  /* 0x4000404000137882 */ /* 0x000fe20000000000 */
[----:B------:R-:W-:Y:S01]  /*1640*/  UMOV UR25, 0x40004040 ;  /* 0x4000404000197882 */ /* 0x000fe20000000000 */
[----:B------:R-:W-:Y:S01]  /*1650*/  UMOV UR23, 0x40004040 ;  /* 0x4000404000177882 */ /* 0x000fe20000000000 */
[----:B------:R-:W-:Y:S01]  /*1660*/  UMOV UR29, 0x40004040 ;  /* 0x40004040001d7882 */ /* 0x000fe20000000000 */
[----:B-1----:R-:W-:Y:S01]  /*1670*/  R2UR UR20, R2 ;  /* 0x00000000021472ca */ /* 0x002fe200000e0000 */
[----:B------:R-:W-:Y:S01]  /*1680*/  UMOV UR27, 0x40004040 ;  /* 0x40004040001b7882 */ /* 0x000fe20000000000 */
[----:B--2---:R-:W-:Y:S01]  /*1690*/  R2UR UR18, R6 ;  /* 0x00000000061272ca */ /* 0x004fe200000e0000 */
[----:B------:R-:W-:Y:S01]  /*16a0*/  UMOV UR33, 0x40004040 ;  /* 0x4000404000217882 */ /* 0x000fe20000000000 */
[----:B------:R-:W-:Y:S09]  /*16b0*/  UMOV UR31, 0x40004040 ;  /* 0x40004040001f7882 */ /* 0x000ff20000000000 */
[----:B------:R-:W-:Y:S02]  /*16c0*/  UIADD3 UR24, UPT, UPT, UR20, 0x2, URZ ;  /* 0x0000000214187890 */ /* 0x000fe4000fffe0ff */
[----:B------:R-:W-:Y:S01]  /*16d0*/  UIADD3 UR22, UPT, UPT, UR18, 0x2, URZ ;  /* 0x0000000212167890 */ /* 0x000fe2000fffe0ff */
[----:B------:R1:W-:Y:S01]  /*16e0*/  UTCQMMA gdesc[UR20], gdesc[UR18], tmem[UR12], tmem[UR14], idesc[UR15], tmem[UR4], UPT ;  /* 0x00040e1214007dea */ /* 0x0003e2000b80030c */
        /* <DEDUP_REMOVED lines=8> */
[----:B------:R-:W-:Y:S05]  /*1770*/  BRA.U UP0, `(.L_x_22) ;  /* 0x0000000100087547 */ /* 0x000fea000b800000 */
[----:B------:R2:W-:Y:S01]  /*1780*/  UTCBAR [UR11], URZ ;  /* 0x000000ff0b0073e9 */ /* 0x0005e200080000ff */
[----:B------:R-:W-:Y:S01]  /*1790*/  NOP ;  /* 0x0000000000007918 */ /* 0x000fe20000000000 */
.L_x_22:
[----:B------:R-:W-:Y:S02]  /*17a0*/  UISETP.NE.AND UP0, UPT, UR9, 0x3, UPT ;  /* 0x000000030900788c */ /* 0x000fe4000bf05270 */
[----:B------:R-:W-:Y:S02]  /*17b0*/  UIADD3 UR9, UPT, UPT, UR9, 0x1, URZ ;  /* 0x0000000109097890 */ /* 0x000fe4000fffe0ff */
[----:B------:R-:W-:Y:S02]  /*17c0*/  UIADD3 UR16, UPT, UPT, UR16, 0x2, URZ ;  /* 0x0000000210107890 */ /* 0x000fe4000fffe0ff */
[----:B-1----:R-:W-:Y:S02]  /*17d0*/  USEL UR15, UR9, URZ, UP0 ;  /* 0x000000ff090f7287 */ /* 0x002fe40008000000 */
[----:B------:R-:W-:Y:S04]  /*17e0*/  UISETP.NE.AND UP0, UPT, UR16, 0x38, UPT ;  /* 0x000000381000788c */ /* 0x000fe8000bf05270 */
[----:B------:R-:W-:Y:S04]  /*17f0*/  ISETP.NE.AND P0, PT, RZ, UR15, PT ;  /* 0x0000000fff007c0c */ /* 0x000fe8000bf05270 */
[----:B------:R-:W-:Y:S04]  /*1800*/  SEL R9, RZ, 0x1, P0 ;  /* 0x00000001ff097807 */ /* 0x000fe80000000000 */
[----:B------:R-:W-:Y:S01]  /*1810*/  LOP3.LUT R4, R4, R9, RZ, 0x3c, !PT ;  /* 0x0000000904047212 */ /* 0x000fe200078e3cff */
[----:B------:R-:W-:Y:S06]  /*1820*/  BRA.U UP0, `(.L_x_23) ;  /* 0xfffffff900387547 */ /* 0x000fec000b83ffff */
[----:B------:R-:W-:-:S13]  /*1830*/  ISETP.NE.AND P0, PT, R3, UR17, PT ;  /* 0x0000001103007c0c */ /* 0x000fda000bf05270 */
[----:B--2---:R-:W-:Y:S05]  /*1840*/  @!P0 EXIT ;  /* 0x000000000000894d */ /* 0x004fea0003800000 */
[----:B------:R-:W-:Y:S01]  /*1850*/  UIADD3 UR17, UPT, UPT, UR17, 0x1, URZ ;  /* 0x0000000111117890 */ /* 0x000fe2000fffe0ff */
[----:B------:R-:W-:Y:S11]  /*1860*/  BRA `(.L_x_24) ;  /* 0xfffffff400ec7947 */ /* 0x000ff6000383ffff */
.L_x_11:
[----:B------:R-:W-:-:S13]  /*1870*/  ELECT P0, URZ, PT ;  /* 0x0000000000ff782f */ /* 0x000fda0003800000 */
[----:B------:R-:W-:Y:S05]  /*1880*/  @!P0 BRA `(.L_x_13) ;  /* 0x0000000800948947 */ /* 0x000fea0003800000 */
[----:B------:R-:W1:Y:S02]  /*1890*/  S2R R12, SR_CTAID.X ;  /* 0x00000000000c7919 */ /* 0x000e640000002500 */
[----:B-1----:R-:W-:-:S13]  /*18a0*/  ISETP.GE.U32.AND P0, PT, R12, R5, PT ;  /* 0x000000050c00720c */ /* 0x002fda0003f06070 */
[----:B------:R-:W-:Y:S05]  /*18b0*/  @P0 EXIT ;  /* 0x000000000000094d */ /* 0x000fea0003800000 */
[----:B------:R-:W1:Y:S01]  /*18c0*/  LDC.64 R16, c[0x0][0x348] ;  /* 0x0000d200ff107b82 */ /* 0x000e620000000a00 */
[-C--:B------:R-:W-:Y:S01]  /*18d0*/  LOP3.LUT R0, RZ, R12.reuse, RZ, 0x33, !PT ;  /* 0x0000000cff007212 */ /* 0x080fe200078e33ff */
[----:B------:R-:W-:Y:S02]  /*18e0*/  HFMA2 R13, -RZ, RZ, 0, 0 ;  /* 0x00000000ff0d7431 */ /* 0x000fe400000001ff */
[----:B------:R-:W-:Y:S02]  /*18f0*/  IMAD.MOV.U32 R14, RZ, RZ, RZ ;  /* 0x000000ffff0e7224 */ /* 0x000fe400078e00ff */
[----:B------:R-:W-:Y:S02]  /*1900*/  IMAD.IADD R0, R5, 0x1, R0 ;  /* 0x0000000105007824 */ /* 0x000fe400078e0200 */
[----:B------:R-:W2:Y:S02]  /*1910*/  LDC.64 R6, c[0x0][0x358] ;  /* 0x0000d600ff067b82 */ /* 0x000ea40000000a00 */
[----:B------:R-:W-:Y:S01]  /*1920*/  IMAD.HI.U32 R11, R0, 0x77975b9, RZ ;  /* 0x077975b9000b7827 */ /* 0x000fe200078e00ff */
[----:B------:R-:W-:-:S04]  /*1930*/  MOV R0, R12 ;  /* 0x0000000c00007202 */ /* 0x000fc80000000f00 */
[----:B------:R-:W-:-:S07]  /*1940*/  SHF.R.U32.HI R11, RZ, 0x2, R11 ;  /* 0x00000002ff0b7819 */ /* 0x000fce000001160b */
.L_x_30:
[----:B------:R-:W-:Y:S02]  /*1950*/  SHF.R.U32.HI R3, RZ, 0x4, R0 ;  /* 0x00000004ff037819 */ /* 0x000fe40000011600 */
[----:B------:R-:W-:-:S03]  /*1960*/  MOV R4, 0x19d0 ;  /* 0x000019d000047802 */ /* 0x000fc60000000f00 */
[----:B------:R-:W-:-:S04]  /*1970*/  IMAD.HI.U32 R3, R3, 0xd79435f, RZ ;  /* 0x0d79435f03037827 */ /* 0x000fc800078e00ff */
[C---:B------:R-:W-:Y:S02]  /*1980*/  IMAD R35, R3.reuse, -0x10, R20 ;  /* 0xfffffff003237824 */ /* 0x040fe400078e0214 */
[----:B------:R-:W-:-:S03]  /*1990*/  IMAD R0, R3, -0x130, R0 ;  /* 0xfffffed003007824 */ /* 0x000fc600078e0200 */
[----:B------:R-:W-:Y:S02]  /*19a0*/  VIMNMX.U32 R35, PT, PT, R35, 0x10, PT ;  /* 0x0000001023237848 */ /* 0x000fe40003fe0000 */
[----:B-1----:R-:W-:Y:S02]  /*19b0*/  LOP3.LUT R8, R0, 0xffff, RZ, 0xc0, !PT ;  /* 0x0000ffff00087812 */ /* 0x002fe400078ec0ff */
[----:B-12---:R-:W-:Y:S05]  /*19c0*/  CALL.REL.NOINC `($__internal_3_$__cuda_sm20_div_u16) ;  /* 0x0000002800ec7944 */ /* 0x006fea0003c00000 */
[----:B------:R-:W-:Y:S01]  /*19d0*/  PRMT R35, R35, 0x9910, RZ ;  /* 0x0000991023237816 */ /* 0x000fe200000000ff */
[----:B------:R-:W1:Y:S01]  /*19e0*/  S2R R8, SR_CgaCtaId ;  /* 0x0000000000087919 */ /* 0x000e620000008800 */
[----:B------:R-:W-:Y:S01]  /*19f0*/  PRMT R2, R36, 0x9910, RZ ;  /* 0x0000991024027816 */ /* 0x000fe200000000ff */
[----:B------:R-:W2:Y:S01]  /*1a00*/  LDC.64 R4, c[0x0][0x380] ;  /* 0x0000e000ff047b82 */ /* 0x000ea20000000a00 */
[----:B------:R-:W-:-:S03]  /*1a10*/  MOV R10, 0x100 ;  /* 0x00000100000a7802 */ /* 0x000fc60000000f00 */
[----:B------:R-:W-:-:S04]  /*1a20*/  IMAD R2, R35, R2, RZ ;  /* 0x0000000223027224 */ /* 0x000fc800078e02ff */
[----:B------:R-:W-:-:S05]  /*1a30*/  IMAD.MOV R2, RZ, RZ, -R2 ;  /* 0x000000ffff027224 */ /* 0x000fca00078e0a02 */
[----:B------:R-:W-:-:S05]  /*1a40*/  PRMT R9, R2, 0x7710, RZ ;  /* 0x0000771002097816 */ /* 0x000fca00000000ff */
[----:B------:R-:W-:Y:S01]  /*1a50*/  IMAD.IADD R2, R0, 0x1, R9 ;  /* 0x0000000100027824 */ /* 0x000fe200078e0209 */
[----:B------:R-:W-:Y:S01]  /*1a60*/  LOP3.LUT R9, R36, 0xffff, RZ, 0xc0, !PT ;  /* 0x0000ffff24097812 */ /* 0x000fe200078ec0ff */
[----:B------:R-:W-:-:S03]  /*1a70*/  IMAD.MOV.U32 R0, RZ, RZ, RZ ;  /* 0x000000ffff007224 */ /* 0x000fc600078e00ff */
[----:B------:R-:W-:Y:S01]  /*1a80*/  LOP3.LUT R2, R2, 0xffff, RZ, 0xc0, !PT ;  /* 0x0000ffff02027812 */ /* 0x000fe200078ec0ff */
[----:B------:R-:W-:-:S04]  /*1a90*/  IMAD R9, R9, 0xe0, RZ ;  /* 0x000000e009097824 */ /* 0x000fc800078e02ff */
[----:B------:R-:W-:Y:S01]  /*1aa0*/  IMAD R2, R3, 0x10, R2 ;  /* 0x0000001003027824 */ /* 0x000fe200078e0202 */
[----:B------:R-:W-:-:S04]  /*1ab0*/  MOV R3, 0x400 ;  /* 0x0000040000037802 */ /* 0x000fc80000000f00 */
[----:B------:R-:W-:Y:S02]  /*1ac0*/  SHF.L.U32 R2, R2, 0x7, RZ ;  /* 0x0000000702027819 */ /* 0x000fe400000006ff */
[----:B-1----:R-:W-:-:S03]  /*1ad0*/  LEA R8, R8, R3, 0x18 ;  /* 0x0000000308087211 */ /* 0x002fc600078ec0ff */
[----:B--2---:R-:W-:-:S07]  /*1ae0*/  IMAD.WIDE.U32 R4, R2, 0x4, R4 ;  /* 0x0000000402047825 */ /* 0x004fce00078e0004 */
.L_x_29:
[----:B------:R-:W-:Y:S01]  /*1af0*/  LOP3.LUT R13, R13, 0x1, RZ, 0x3c, !PT ;  /* 0x000000010d0d7812 */ /* 0x000fe200078e3cff */
[----:B------:R-:W-:Y:S05]  /*1b00*/  YIELD ;  /* 0x0000000000007946 */ /* 0x000fea0003800000 */
[----:B------:R-:W-:Y:S04]  /*1b10*/  SHF.L.U32 R3, R13, 0x1f, RZ ;  /* 0x0000001f0d037819 */ /* 0x000fe800000006ff */
[----:B-1----:R-:W1:Y:S02]  /*1b20*/  SYNCS.PHASECHK.TRANS64.TRYWAIT P0, [R8+URZ+0x31820], R3 ;  /* 0x03182003080075a7 */ /* 0x002e6400080011ff */
[----:B-12---:R-:W-:Y:S05]  /*1b30*/  @!P0 BRA `(.L_x_25) ;  /* 0x0000002400e48947 */ /* 0x006fea0003800000 */
.L_x_68:
[----:B------:R-:W2:Y:S01]  /*1b40*/  LDCU.64 UR24, c[0x0][0x348] ;  /* 0x00006900ff1877ac */ /* 0x000ea20008000a00 */
[----:B------:R-:W-:Y:S01]  /*1b50*/  R2UR UR4, R6 ;  /* 0x00000000060472ca */ /* 0x000fe200000e0000 */
[----:B-1----:R-:W-:Y:S01]  /*1b60*/  IMAD.MOV.U32 R19, RZ, RZ, 0xb580 ;  /* 0x0000b580ff137424 */ /* 0x002fe200078e00ff */
[----:B------:R-:W-:Y:S01]  /*1b70*/  R2UR UR5, R7 ;  /* 0x00000000070572ca */ /* 0x000fe200000e0000 */
[----:B------:R-:W-:Y:S01]  /*1b80*/  IMAD.U32 R15, R13, -0x80000000, RZ ;  /* 0x800000000d0f7824 */ /* 0x000fe200078e00ff */
[----:B------:R-:W-:Y:S01]  /*1b90*/  R2UR UR19, R2 ;  /* 0x00000000021372ca */ /* 0x000fe200000e0000 */
[----:B------:R-:W-:Y:S01]  /*1ba0*/  UMOV UR6, 0x0 ;  /* 0x0000000000067882 */ /* 0x000fe20000000000 */
[----:B------:R-:W-:Y:S01]  /*1bb0*/  UMOV UR7, 0x10000000 ;  /* 0x1000000000077882 */ /* 0x000fe20000000000 */
[----:B------:R-:W-:Y:S02]  /*1bc0*/  R2UR UR15, R0 ;  /* 0x00000000000f72ca */ /* 0x000fe400000e0000 */
[----:B------:R-:W-:Y:S02]  /*1bd0*/  R2UR UR22, R9 ;  /* 0x00000000091672ca */ /* 0x000fe400000e0000 */
[C---:B------:R-:W-:Y:S02]  /*1be0*/  IADD3 R22, P0, PT, R16.reuse, 0xc0, RZ ;  /* 0x000000c010167810 */ /* 0x040fe40007f1e0ff */
[----:B------:R-:W-:Y:S02]  /*1bf0*/  IADD3 R24, P1, PT, R16, 0x40, RZ ;  /* 0x0000004010187810 */ /* 0x000fe40007f3e0ff */
[----:B------:R-:W3:Y:S01]  /*1c00*/  LDG.E.CONSTANT R3, desc[UR4][R4.64] ;  /* 0x0000000404037981 */ /* 0x000ee2000c1e9900 */
[----:B------:R-:W-:Y:S01]  /*1c10*/  R2UR UR9, R8 ;  /* 0x00000000080972ca */ /* 0x000fe200000e0000 */
[--C-:B------:R-:W-:Y:S01]  /*1c20*/  IMAD.X R23, RZ, RZ, R17.reuse, P0 ;  /* 0x000000ffff177224 */ /* 0x100fe200000e0611 */
[----:B------:R-:W-:Y:S01]  /*1c30*/  R2UR UR18, R10 ;  /* 0x000000000a1272ca */ /* 0x000fe200000e0000 */
[----:B------:R-:W-:Y:S01]  /*1c40*/  IMAD.X R25, RZ, RZ, R17, P1 ;  /* 0x000000ffff197224 */ /* 0x000fe200008e0611 */
[----:B------:R-:W-:Y:S01]  /*1c50*/  R2UR UR30, R24 ;  /* 0x00000000181e72ca */ /* 0x000fe200000e0000 */
[----:B------:R-:W-:Y:S01]  /*1c60*/  UMOV UR14, UR19 ;  /* 0x00000013000e7c82 */ /* 0x000fe20008000000 */
[----:B------:R-:W-:Y:S02]  /*1c70*/  R2UR UR26, R22 ;  /* 0x00000000161a72ca */ /* 0x000fe400000e0000 */
[----:B------:R-:W-:Y:S02]  /*1c80*/  R2UR UR31, R25 ;  /* 0x00000000191f72ca */ /* 0x000fe400000e0000 */
[----:B------:R-:W-:Y:S03]  /*1c90*/  R2UR UR27, R23 ;  /* 0x00000000171b72ca */ /* 0x000fe600000e0000 */
[----:B------:R-:W-:Y:S02]  /*1ca0*/  UIADD3 UR17, UPT, UPT, UR9, 0x31800, URZ ;  /* 0x0003180009117890 */ /* 0x000fe4000fffe0ff */
[----:B------:R-:W-:Y:S02]  /*1cb0*/  UIADD3 UR18, UPT, UPT, UR18, -0x100, URZ ;  /* 0xffffff0012127890 */ /* 0x000fe4000fffe0ff */
[----:B------:R-:W-:Y:S02]  /*1cc0*/  UIADD3 UR16, UPT, UPT, UR9, 0x4000, URZ ;  /* 0x0000400009107890 */ /* 0x000fe4000fffe0ff */
[----:B------:R-:W-:Y:S02]  /*1cd0*/  UIADD3 UR8, UPT, UPT, UR9, 0x14000, URZ ;  /* 0x0001400009087890 */ /* 0x000fe4000fffe0ff */
[----:B------:R-:W-:Y:S02]  /*1ce0*/  UIADD3 UR12, UPT, UPT, UR9, 0x30000, URZ ;  /* 0x00030000090c7890 */ /* 0x000fe4000fffe0ff */
[----:B------:R-:W-:Y:S01]  /*1cf0*/  UIADD3 UR20, UPT, UPT, UR9, 0x30800, URZ ;  /* 0x0003080009147890 */ /* 0x000fe2000fffe0ff */
[----:B------:R-:W-:Y:S02]  /*1d00*/  UMOV UR10, UR18 ;  /* 0x00000012000a7c82 */ /* 0x000fe40008000000 */
[----:B------:R1:W-:Y:S01]  /*1d10*/  UTMALDG.2D [UR16], [UR30], desc[UR6] ;  /* 0x000006101e0075b4 */ /* 0x0003e20008009000 */
[----:B------:R-:W-:Y:S01]  /*1d20*/  UMOV UR9, UR17 ;  /* 0x0000001100097c82 */ /* 0x000fe20008000000 */
[----:B------:R-:W-:Y:S01]  /*1d30*/  UMOV UR13, UR17 ;  /* 0x00000011000d7c82 */ /* 0x000fe20008000000 */
[----:B------:R-:W-:Y:S01]  /*1d40*/  UMOV UR21, UR17 ;  /* 0x0000001100157c82 */ /* 0x000fe20008000000 */
[C---:B---3--:R-:W-:Y:S01]  /*1d50*/  IMAD.SHL.U32 R18, R3.reuse, 0x1000, RZ ;  /* 0x0000100003127824 */ /* 0x048fe200078e00ff */
[C---:B------:R-:W-:Y:S01]  /*1d60*/  ISETP.GT.AND P0, PT, R3.reuse, RZ, PT ;  /* 0x000000ff0300720c */ /* 0x040fe20003f04270 */
[----:B--2---:R-:W-:Y:S01]  /*1d70*/  UIADD3 UR28, UP2, UPT, UR24, 0x140, URZ ;  /* 0x00000140181c7890 */ /* 0x004fe2000ff5e0ff */
[----:B------:R-:W-:Y:S01]  /*1d80*/  R2UR UR4, R3 ;  /* 0x00000000030472ca */ /* 0x000fe200000e0000 */
[----:B------:R-:W-:Y:S01]  /*1d90*/  UIADD3 UR24, UP1, UPT, UR24, 0x1c0, URZ ;  /* 0x000001c018187890 */ /* 0x000fe2000ff3e0ff */
[----:B------:R-:W-:Y:S01]  /*1da0*/  SEL R18, R18, RZ, P0 ;  /* 0x000000ff12127207 */ /* 0x000fe20000000000 */
[----:B------:R-:W-:Y:S02]  /*1db0*/  UIADD3.X UR29, UPT, UPT, URZ, UR25, URZ, UP2, !UPT ;  /* 0x00000019ff1d7290 */ /* 0x000fe400097fe4ff */
[----:B------:R-:W-:Y:S02]  /*1dc0*/  UIADD3.X UR25, UPT, UPT, URZ, UR25, URZ, UP1, !UPT ;  /* 0x00000019ff197290 */ /* 0x000fe40008ffe4ff */
[----:B------:R-:W-:Y:S05]  /*1dd0*/  IMAD.IADD R18, R9, 0x1, R18 ;  /* 0x0000000109127824 */ /* 0x000fea00078e0212 */
[----:B------:R-:W-:Y:S01]  /*1de0*/  R2UR UR11, R18 ;  /* 0x00000000120b72ca */ /* 0x000fe200000e0000 */
[----:B------:R-:W-:Y:S04]  /*1df0*/  UISETP.LT.AND UP0, UPT, URZ, UR4, UPT ;  /* 0x00000004ff00728c */ /* 0x000fe8000bf01270 */
[----:B------:R-:W-:Y:S04]  /*1e00*/  USEL UR4, URZ, UR4, !UP0 ;  /* 0x00000004ff047287 */ /* 0x000fe8000c000000 */
[----:B------:R-:W-:Y:S04]  /*1e10*/  UIMAD UR23, UR4, 0xe, UR15 ;  /* 0x0000000e041778a4 */ /* 0x000fe8000f8e020f */
[----:B------:R1:W-:Y:S01]  /*1e20*/  UTMALDG.2D [UR8], [UR26], desc[UR6] ;  /* 0x000006081a0075b4 */ /* 0x0003e20008009000 */
[----:B------:R1:W-:Y:S04]  /*1e30*/  UTMALDG.2D [UR12], [UR28], desc[UR6] ;  /* 0x0000060c1c0075b4 */ /* 0x0003e80008009000 */
[----:B------:R1:W-:Y:S01]  /*1e40*/  UTMALDG.2D [UR20], [UR24], desc[UR6] ;  /* 0x00000614180075b4 */ /* 0x0003e20008009000 */
[----:B------:R1:W-:Y:S01]  /*1e50*/  SYNCS.ARRIVE.TRANS64 RZ, [R8+URZ+0x31800], R19 ;  /* 0x0318001308ff79a7 */ /* 0x0003e200080000ff */
[----:B------:R-:W2:Y:S02]  /*1e60*/  SYNCS.PHASECHK.TRANS64.TRYWAIT P0, [R8+URZ+0x31828], R15 ;  /* 0x0318280f080075a7 */ /* 0x000ea400080011ff */
[----:B-12---:R-:W-:Y:S05]  /*1e70*/  @!P0 BRA `(.L_x_26) ;  /* 0x0000002400308947 */ /* 0x006fea0003800000 */
.L_x_70:
[----:B------:R-:W-:Y:S01]  /*1e80*/  R2UR UR4, R8 ;  /* 0x00000000080472ca */ /* 0x000fe200000e0000 */
[----:B------:R-:W-:Y:S01]  /*1e90*/  UMOV UR14, 0x0 ;  /* 0x00000000000e7882 */ /* 0x000fe20000000000 */
[----:B------:R-:W-:Y:S01]  /*1ea0*/  R2UR UR10, R10 ;  /* 0x000000000a0a72ca */ /* 0x000fe200000e0000 */
[----:B------:R-:W-:Y:S01]  /*1eb0*/  UMOV UR15, 0x10000000 ;  /* 0x10000000000f7882 */ /* 0x000fe20000000000 */
[----:B------:R-:W-:Y:S01]  /*1ec0*/  R2UR UR16, R24 ;  /* 0x00000000181072ca */ /* 0x000fe200000e0000 */
[----:B------:R-:W-:Y:S01]  /*1ed0*/  IMAD.MOV.U32 R19, RZ, RZ, 0xb000 ;  /* 0x0000b000ff137424 */ /* 0x000fe200078e00ff */
[----:B------:R-:W-:Y:S02]  /*1ee0*/  R2UR UR17, R25 ;  /* 0x00000000191172ca */ /* 0x000fe400000e0000 */
[----:B------:R-:W-:Y:S02]  /*1ef0*/  R2UR UR11, R2 ;  /* 0x00000000020b72ca */ /* 0x000fe400000e0000 */
[----:B------:R-:W-:Y:S02]  /*1f00*/  R2UR UR12, R22 ;  /* 0x00000000160c72ca */ /* 0x000fe400000e0000 */
[----:B------:R-:W-:Y:S01]  /*1f10*/  R2UR UR13, R23 ;  /* 0x00000000170d72ca */ /* 0x000fe200000e0000 */
[----:B------:R-:W-:Y:S01]  /*1f20*/  UIADD3 UR9, UPT, UPT, UR4, 0x31808, URZ ;  /* 0x0003180804097890 */ /* 0x000fe2000fffe0ff */
[----:B------:R-:W-:Y:S01]  /*1f30*/  R2UR UR7, R18 ;  /* 0x00000000120772ca */ /* 0x000fe200000e0000 */
[----:B------:R-:W-:Y:S02]  /*1f40*/  UIADD3 UR10, UPT, UPT, UR10, -0x80, URZ ;  /* 0xffffff800a0a7890 */ /* 0x000fe4000fffe0ff */
[----:B------:R-:W-:Y:S02]  /*1f50*/  UIADD3 UR8, UPT, UPT, UR4, 0x8000, URZ ;  /* 0x0000800004087890 */ /* 0x000fe4000fffe0ff */
[----:B------:R-:W-:Y:S01]  /*1f60*/  UIADD3 UR4, UPT, UPT, UR4, 0x1b000, URZ ;  /* 0x0001b00004047890 */ /* 0x000fe2000fffe0ff */
[----:B------:R-:W-:Y:S02]  /*1f70*/  UMOV UR5, UR9 ;  /* 0x0000000900057c82 */ /* 0x000fe40008000000 */
[----:B------:R-:W-:Y:S04]  /*1f80*/  UMOV UR6, UR10 ;  /* 0x0000000a00067c82 */ /* 0x000fe80008000000 */
[----:B------:R2:W-:Y:S02]  /*1f90*/  UTMALDG.2D [UR8], [UR16], desc[UR14] ;  /* 0x00000e08100075b4 */ /* 0x0005e40008009000 */
[----:B------:R2:W-:Y:S01]  /*1fa0*/  UTMALDG.2D [UR4], [UR12], desc[UR14] ;  /* 0x00000e040c0075b4 */ /* 0x0005e20008009000 */
[----:B------:R2:W-:Y:S01]  /*1fb0*/  SYNCS.ARRIVE.TRANS64 RZ, [R8+URZ+0x31808], R19 ;  /* 0x0318081308ff79a7 */ /* 0x0005e200080000ff */
[----:B------:R-:W3:Y:S02]  /*1fc0*/  SYNCS.PHASECHK.TRANS64.TRYWAIT P0, [R8+URZ+0x31830], R15 ;  /* 0x0318300f080075a7 */ /* 0x000ee400080011ff */
[----:B--23--:R-:W-:Y:S05]  /*1fd0*/  @!P0 BRA `(.L_x_27) ;  /* 0x0000002000f48947 */ /* 0x00cfea0003800000 */
.L_x_72:
[----:B------:R-:W-:Y:S01]  /*1fe0*/  R2UR UR4, R8 ;  /* 0x00000000080472ca */ /* 0x000fe200000e0000 */
[----:B------:R-:W-:Y:S01]  /*1ff0*/  UMOV UR14, 0x0 ;  /* 0x00000000000e7882 */ /* 0x000fe20000000000 */
[----:B------:R-:W-:Y:S01]  /*2000*/  R2UR UR10, R10 ;  /* 0x000000000a0a72ca */ /* 0x000fe200000e0000 */
[----:B------:R-:W-:Y:S01]  /*2010*/  UMOV UR15, 0x10000000 ;  /* 0x10000000000f7882 */ /* 0x000fe20000000000 */
[----:B------:R-:W-:Y:S01]  /*2020*/  R2UR UR16, R24 ;  /* 0x00000000181072ca */ /* 0x000fe200000e0000 */
[----:B------:R-:W-:Y:S01]  /*2030*/  VIADD R3, R10, 0x80 ;  /* 0x000000800a037836 */ /* 0x000fe20000000000 */
[----:B------:R-:W-:Y:S02]  /*2040*/  R2UR UR17, R25 ;  /* 0x00000000191172ca */ /* 0x000fe400000e0000 */
[----:B------:R-:W-:Y:S02]  /*2050*/  R2UR UR11, R2 ;  /* 0x00000000020b72ca */ /* 0x000fe400000e0000 */
[----:B------:R-:W-:Y:S02]  /*2060*/  R2UR UR12, R22 ;  /* 0x00000000160c72ca */ /* 0x000fe400000e0000 */
[----:B------:R-:W-:Y:S01]  /*2070*/  R2UR UR13, R23 ;  /* 0x00000000170d72ca */ /* 0x000fe200000e0000 */
[----:B------:R-:W-:Y:S01]  /*2080*/  UIADD3 UR9, UPT, UPT, UR4, 0x31810, URZ ;  /* 0x0003181004097890 */ /* 0x000fe2000fffe0ff */
[----:B------:R-:W-:Y:S01]  /*2090*/  R2UR UR7, R18 ;  /* 0x00000000120772ca */ /* 0x000fe200000e0000 */
[----:B------:R-:W-:Y:S02]  /*20a0*/  UIADD3 UR8, UPT, UPT, UR4, 0xc000, URZ ;  /* 0x0000c00004087890 */ /* 0x000fe4000fffe0ff */
[----:B------:R-:W-:Y:S01]  /*20b0*/  UIADD3 UR4, UPT, UPT, UR4, 0x22000, URZ ;  /* 0x0002200004047890 */ /* 0x000fe2000fffe0ff */
[----:B------:R-:W-:Y:S02]  /*20c0*/  UMOV UR6, UR10 ;  /* 0x0000000a00067c82 */ /* 0x000fe40008000000 */
[----:B------:R-:W-:Y:S04]  /*20d0*/  UMOV UR5, UR9 ;  /* 0x0000000900057c82 */ /* 0x000fe80008000000 */
[----:B------:R2:W-:Y:S03]  /*20e0*/  UTMALDG.2D [UR8], [UR16], desc[UR14] ;  /* 0x00000e08100075b4 */ /* 0x0005e60008009000 */
[----:B------:R2:W-:Y:S01]  /*20f0*/  UTMALDG.2D [UR4], [UR12], desc[UR14] ;  /* 0x00000e040c0075b4 */ /* 0x0005e20008009000 */
[----:B------:R2:W-:Y:S01]  /*2100*/  SYNCS.ARRIVE.TRANS64 RZ, [R8+URZ+0x31810], R19 ;  /* 0x0318101308ff79a7 */ /* 0x0005e200080000ff */
[----:B------:R-:W3:Y:S02]  /*2110*/  SYNCS.PHASECHK.TRANS64.TRYWAIT P0, [R8+URZ+0x31838], R15 ;  /* 0x0318380f080075a7 */ /* 0x000ee400080011ff */
[----:B--23--:R-:W-:Y:S05]  /*2120*/  @!P0 BRA `(.L_x_28) ;  /* 0x0000002000bc8947 */ /* 0x00cfea0003800000 */
.L_x_74:
[----:B------:R-:W-:Y:S01]  /*2130*/  R2UR UR4, R8 ;  /* 0x00000000080472ca */ /* 0x000fe200000e0000 */
[----:B------:R-:W-:Y:S01]  /*2140*/  UMOV UR14, 0x0 ;  /* 0x00000000000e7882 */ /* 0x000fe20000000000 */
[----:B------:R-:W-:Y:S01]  /*2150*/  R2UR UR16, R24 ;  /* 0x00000000181072ca */ /* 0x000fe200000e0000 */
[----:B------:R-:W-:Y:S01]  /*2160*/  UMOV UR15, 0x10000000 ;  /* 0x10000000000f7882 */ /* 0x000fe20000000000 */
[----:B------:R-:W-:Y:S01]  /*2170*/  R2UR UR17, R25 ;  /* 0x00000000191172ca */ /* 0x000fe200000e0000 */
[----:B------:R-:W-:Y:S01]  /*2180*/  VIADD R10, R10, 0x200 ;  /* 0x000002000a0a7836 */ /* 0x000fe20000000000 */
[----:B------:R-:W-:Y:S01]  /*2190*/  R2UR UR10, R3 ;  /* 0x00000000030a72ca */ /* 0x000fe200000e0000 */
[----:B------:R-:W-:Y:S01]  /*21a0*/  VIADD R0, R0, 0x1 ;  /* 0x0000000100007836 */ /* 0x000fe20000000000 */
[----:B------:R-:W-:Y:S02]  /*21b0*/  R2UR UR11, R2 ;  /* 0x00000000020b72ca */ /* 0x000fe400000e0000 */
[----:B------:R-:W-:Y:S02]  /*21c0*/  R2UR UR12, R22 ;  /* 0x00000000160c72ca */ /* 0x000fe400000e0000 */
[----:B------:R-:W-:Y:S01]  /*21d0*/  R2UR UR13, R23 ;  /* 0x00000000170d72ca */ /* 0x000fe200000e0000 */
[----:B------:R-:W-:Y:S01]  /*21e0*/  UIADD3 UR9, UPT, UPT, UR4, 0x31818, URZ ;  /* 0x0003181804097890 */ /* 0x000fe2000fffe0ff */
[----:B------:R-:W-:Y:S01]  /*21f0*/  R2UR UR7, R18 ;  /* 0x00000000120772ca */ /* 0x000fe200000e0000 */
[----:B------:R-:W-:Y:S01]  /*2200*/  UIADD3 UR8, UPT, UPT, UR4, 0x10000, URZ ;  /* 0x0001000004087890 */ /* 0x000fe2000fffe0ff */
[----:B------:R-:W-:Y:S01]  /*2210*/  ISETP.NE.AND P0, PT, R10, 0x1d00, PT ;  /* 0x00001d000a00780c */ /* 0x000fe20003f05270 */
[----:B------:R-:W-:Y:S02]  /*2220*/  UIADD3 UR4, UPT, UPT, UR4, 0x29000, URZ ;  /* 0x0002900004047890 */ /* 0x000fe4000fffe0ff */
[----:B------:R-:W-:Y:S01]  /*2230*/  UMOV UR6, UR10 ;  /* 0x0000000a00067c82 */ /* 0x000fe20008000000 */
[----:B------:R-:W-:Y:S04]  /*2240*/  UMOV UR5, UR9 ;  /* 0x0000000900057c82 */ /* 0x000fe80008000000 */
[----:B------:R2:W-:Y:S03]  /*2250*/  UTMALDG.2D [UR8], [UR16], desc[UR14] ;  /* 0x00000e08100075b4 */ /* 0x0005e60008009000 */
[----:B------:R2:W-:Y:S01]  /*2260*/  UTMALDG.2D [UR4], [UR12], desc[UR14] ;  /* 0x00000e040c0075b4 */ /* 0x0005e20008009000 */
[----:B------:R2:W-:Y:S01]  /*2270*/  SYNCS.ARRIVE.TRANS64 RZ, [R8+URZ+0x31818], R19 ;  /* 0x0318181308ff79a7 */ /* 0x0005e200080000ff */
[----:B------:R-:W-:Y:S05]  /*2280*/  @P0 BRA `(.L_x_29) ;  /* 0xfffffff800180947 */ /* 0x000fea000383ffff */
[----:B------:R-:W-:-:S13]  /*2290*/  ISETP.NE.AND P0, PT, R14, R11, PT ;  /* 0x0000000b0e00720c */ /* 0x000fda0003f05270 */
[----:B--2---:R-:W-:Y:S05]  /*22a0*/  @!P0 EXIT ;  /* 0x000000000000894d */ /* 0x004fea0003800000 */
[----:B------:R-:W-:-:S05]  /*22b0*/  IADD3 R14, PT, PT, R14, 0x1, RZ ;  /* 0x000000010e0e7810 */ /* 0x000fca0007ffe0ff */
[----:B------:R-:W-:Y:S01]  /*22c0*/  IMAD R0, R14, 0x89, R12 ;  /* 0x000000890e007824 */ /* 0x000fe200078e020c */
[----:B------:R-:W-:Y:S06]  /*22d0*/  BRA `(.L_x_30) ;  /* 0xfffffff4009c7947 */ /* 0x000fec000383ffff */
.L_x_13:
[----:B------:R-:W-:-:S04]  /*22e0*/  LOP3.LUT R0, R3, 0xfffffffc, RZ, 0xc0, !PT ;  /* 0xfffffffc03007812 */ /* 0x000fc800078ec0ff */
[----:B------:R-:W-:-:S13]  /*22f0*/  ISETP.NE.AND P0, PT, R0, 0x4, PT ;  /* 0x000000040000780c */ /* 0x000fda0003f05270 */
[----:B-1----:R-:W-:Y:S05]  /*2300*/  @P0 EXIT ;  /* 0x000000000000094d */ /* 0x002fea0003800000 */
[----:B------:R-:W1:Y:S01]  /*2310*/  S2R R0, SR_CgaCtaId ;  /* 0x0000000000007919 */ /* 0x000e620000008800 */
[----:B------:R-:W-:-:S04]  /*2320*/  MOV R7, 0x400 ;  /* 0x0000040000077802 */ /* 0x000fc80000000f00 */
[----:B-1----:R-:W-:-:S05]  /*2330*/  LEA R0, R0, R7, 0x18 ;  /* 0x0000000700007211 */ /* 0x002fca00078ec0ff */
[----:B------:R-:W1:Y:S02]  /*2340*/  LDS R2, [R0+0x31880] ;  /* 0x0318800000027984 */ /* 0x000e640000000800 */
[----:B-1----:R-:W-:-:S13]  /*2350*/  ISETP.NE.AND P0, PT, R2, RZ, PT ;  /* 0x000000ff0200720c */ /* 0x002fda0003f05270 */
[----:B------:R-:W-:Y:S05]  /*2360*/  @!P0 BRA `(.L_x_31) ;  /* 0x0000000000048947 */ /* 0x000fea0003800000 */
[----:B------:R-:W-:Y:S05]  /*2370*/  BPT.TRAP 0x1 ;  /* 0x000000040000795c */ /* 0x000fea0000300000 */
.L_x_31:
[----:B------:R-:W1:Y:S01]  /*2380*/  S2UR UR4, SR_CTAID.X ;  /* 0x00000000000479c3 */ /* 0x000e620000002500 */
[----:B------:R-:W-:Y:S02]  /*2390*/  IADD3 R3, PT, PT, R3, -0x4, RZ ;  /* 0xfffffffc03037810 */ /* 0x000fe40007ffe0ff */
[----:B-1----:R-:W-:-:S13]  /*23a0*/  ISETP.LE.U32.AND P0, PT, R5, UR4, PT ;  /* 0x0000000405007c0c */ /* 0x002fda000bf03070 */
[----:B------:R-:W-:Y:S05]  /*23b0*/  @P0 BRA `(.L_x_32) ;  /* 0x0000001800d00947 */ /* 0x000fea0003800000 */
[----:B------:R-:W-:Y:S02]  /*23c0*/  IMAD.U32 R31, RZ, RZ, UR4 ;  /* 0x00000004ff1f7e24 */ /* 0x000fe4000f8e00ff */
[----:B------:R-:W-:Y:S02]  /*23d0*/  IMAD.SHL.U32 R21, R21, 0x4, RZ ;  /* 0x0000000415157824 */ /* 0x000fe400078e00ff */
[----:B------:R-:W-:Y:S01]  /*23e0*/  IMAD.SHL.U32 R30, R3, 0x800, RZ ;  /* 0x00000800031e7824 */ /* 0x000fe200078e00ff */
[----:B------:R-:W-:Y:S01]  /*23f0*/  LOP3.LUT R22, RZ, R31, RZ, 0x33, !PT ;  /* 0x0000001fff167212 */ /* 0x000fe200078e33ff */
[C---:B------:R-:W-:Y:S01]  /*2400*/  VIADD R27, R21.reuse, 0x1 ;  /* 0x00000001151b7836 */ /* 0x040fe20000000000 */
[--C-:B------:R-:W-:Y:S01]  /*2410*/  SHF.R.U32.HI R29, RZ, 0x3, R21.reuse ;  /* 0x00000003ff1d7819 */ /* 0x100fe20000011615 */
[----:B------:R-:W-:Y:S01]  /*2420*/  IMAD.MOV.U32 R23, RZ, RZ, RZ ;  /* 0x000000ffff177224 */ /* 0x000fe200078e00ff */
[----:B------:R-:W-:Y:S01]  /*2430*/  IADD3 R25, PT, PT, R21, 0x3, RZ ;  /* 0x0000000315197810 */ /* 0x000fe20007ffe0ff */
[----:B------:R-:W-:Y:S01]  /*2440*/  IMAD.IADD R22, R5, 0x1, R22 ;  /* 0x0000000105167824 */ /* 0x000fe200078e0216 */
[----:B------:R-:W-:Y:S01]  /*2450*/  LOP3.LUT R2, R29, 0x3, RZ, 0xc0, !PT ;  /* 0x000000031d027812 */ /* 0x000fe200078ec0ff */
[----:B------:R-:W-:Y:S01]  /*2460*/  VIADD R5, R21, 0x2 ;  /* 0x0000000215057836 */ /* 0x000fe20000000000 */
[----:B------:R-:W-:Y:S01]  /*2470*/  PRMT R24, R31, 0x7610, R24 ;  /* 0x000076101f187816 */ /* 0x000fe20000000018 */
[----:B------:R-:W-:Y:S01]  /*2480*/  IMAD.HI.U32 R22, R22, 0x77975b9, RZ ;  /* 0x077975b916167827 */ /* 0x000fe200078e00ff */
[----:B------:R-:W-:-:S02]  /*2490*/  LOP3.LUT R28, R2, 0x4, R21, 0xf8, !PT ;  /* 0x00000004021c7812 */ /* 0x000fc400078ef815 */
[C---:B------:R-:W-:Y:S02]  /*24a0*/  LOP3.LUT R27, R2.reuse, 0x5, R27, 0x78, !PT ;  /* 0x00000005021b7812 */ /* 0x040fe400078e781b */
[----:B------:R-:W-:Y:S02]  /*24b0*/  SHF.R.U32.HI R22, RZ, 0x2, R22 ;  /* 0x00000002ff167819 */ /* 0x000fe40000011616 */
[C---:B------:R-:W-:Y:S02]  /*24c0*/  LOP3.LUT R26, R2.reuse, 0x6, R5, 0x78, !PT ;  /* 0x00000006021a7812 */ /* 0x040fe400078e7805 */
[----:B------:R-:W-:Y:S01]  /*24d0*/  LOP3.LUT R25, R2, 0x7, R25, 0x78, !PT ;  /* 0x0000000702197812 */ /* 0x000fe200078e7819 */
[----:B------:R-:W-:Y:S01]  /*24e0*/  IMAD.MOV R22, RZ, RZ, -R22 ;  /* 0x000000ffff167224 */ /* 0x000fe200078e0a16 */
[----:B------:R-:W-:-:S07]  /*24f0*/  MOV R21, 0xffffffff ;  /* 0xffffffff00157802 */ /* 0x000fce0000000f00 */
.L_x_55:
[----:B------:R-:W-:Y:S01]  /*2500*/  VIADD R21, R21, 0x1 ;  /* 0x0000000115157836 */ /* 0x000fe20000000000 */
[----:B------:R-:W-:Y:S05]  /*2510*/  YIELD ;  /* 0x0000000000007946 */ /* 0x000fea0003800000 */
[----:B--2---:R-:W-:Y:S01]  /*2520*/  IMAD.SHL.U32 R5, R21, 0x8, RZ ;  /* 0x0000000815057824 */ /* 0x004fe200078e00ff */
[----:B------:R-:W-:Y:S01]  /*2530*/  SHF.R.U32.HI R7, RZ, 0x1, R21 ;  /* 0x00000001ff077819 */ /* 0x000fe20000011615 */
[----:B------:R-:W-:Y:S01]  /*2540*/  VIADD R22, R22, 0x1 ;  /* 0x0000000116167836 */ /* 0x000fe20000000000 */
[----:B------:R-:W-:Y:S02]  /*2550*/  SHF.R.U32.HI R39, RZ, 0x4, R31 ;  /* 0x00000004ff277819 */ /* 0x000fe4000001161f */
[----:B------:R-:W-:-:S02]  /*2560*/  LOP3.LUT R5, R5, 0x8, RZ, 0xc0, !PT ;  /* 0x0000000805057812 */ /* 0x000fc400078ec0ff */
[----:B------:R-:W-:Y:S01]  /*2570*/  LOP3.LUT R7, R7, 0x1, RZ, 0xc0, !PT ;  /* 0x0000000107077812 */ /* 0x000fe200078ec0ff */
[----:B------:R-:W-:Y:S01]  /*2580*/  IMAD.HI.U32 R39, R39, 0xd79435f, RZ ;  /* 0x0d79435f27277827 */ /* 0x000fe200078e00ff */
[----:B------:R-:W-:Y:S02]  /*2590*/  ISETP.NE.AND P1, PT, R3, RZ, PT ;  /* 0x000000ff0300720c */ /* 0x000fe40003f25270 */
[----:B------:R-:W-:Y:S01]  /*25a0*/  SHF.L.U32 R7, R7, 0x1f, RZ ;  /* 0x0000001f07077819 */ /* 0x000fe200000006ff */
[----:B------:R-:W-:Y:S01]  /*25b0*/  IMAD.IADD R2, R0, 0x1, R5 ;  /* 0x0000000100027824 */ /* 0x000fe200078e0205 */
[C---:B------:R-:W-:Y:S01]  /*25c0*/  PRMT R4, R39.reuse, 0x9910, RZ ;  /* 0x0000991027047816 */ /* 0x040fe200000000ff */
[----:B------:R-:W-:Y:S01]  /*25d0*/  IMAD R35, R39, -0x10, R20 ;  /* 0xfffffff027237824 */ /* 0x000fe200078e0214 */
[----:B------:R-:W-:Y:S01]  /*25e0*/  ISETP.NE.AND P0, PT, R22, 0x1, PT ;  /* 0x000000011600780c */ /* 0x000fe20003f05270 */
[----:B------:R-:W1:Y:S02]  /*25f0*/  SYNCS.PHASECHK.TRANS64.TRYWAIT P2, [R2+URZ+0x31860], R7 ;  /* 0x03186007020075a7 */ /* 0x000e6400080411ff */
[----:B------:R-:W-:-:S05]  /*2600*/  IMAD R4, R4, 0x130, RZ ;  /* 0x0000013004047824 */ /* 0x000fca00078e02ff */
[----:B------:R-:W-:-:S04]  /*2610*/  IADD3 R5, PT, PT, RZ, -R4, RZ ;  /* 0x80000004ff057210 */ /* 0x000fc80007ffe0ff */
[----:B------:R-:W-:Y:S01]  /*2620*/  PRMT R5, R5, 0x7710, RZ ;  /* 0x0000771005057816 */ /* 0x000fe200000000ff */
[----:B-1----:R-:W-:Y:S06]  /*2630*/  @!P2 BRA `(.L_x_33) ;  /* 0x0000001c0094a947 */ /* 0x002fec0003800000 */
.L_x_76:
[----:B------:R-:W-:Y:S01]  /*2640*/  NOP ;  /* 0x0000000000007918 */ /* 0x000fe20000000000 */
[----:B------:R-:W-:Y:S01]  /*2650*/  LOP3.LUT R6, R21, 0x1, RZ, 0xc0, !PT ;  /* 0x0000000115067812 */ /* 0x000fe200078ec0ff */
[----:B------:R-:W-:Y:S01]  /*2660*/  IMAD.IADD R38, R5, 0x1, R24 ;  /* 0x0000000105267824 */ /* 0x000fe200078e0218 */
[----:B------:R-:W-:Y:S01]  /*2670*/  VIMNMX.U32 R35, PT, PT, R35, 0x10, PT ;  /* 0x0000001023237848 */ /* 0x000fe20003fe0000 */
[----:B------:R-:W-:Y:S06]  /*2680*/  @P1 BRA `(.L_x_34) ;  /* 0x0000000000041947 */ /* 0x000fec0003800000 */
[----:B------:R-:W-:-:S04]  /*2690*/  DEPBAR.LE SB0, 0x1 ;  /* 0x000080400000791a */ /* 0x000fc80000000000 */
.L_x_34:
[----:B------:R-:W-:Y:S02]  /*26a0*/  LOP3.LUT R8, R38, 0xffff, RZ, 0xc0, !PT ;  /* 0x0000ffff26087812 */ /* 0x000fe400078ec0ff */
[----:B------:R-:W-:Y:S02]  /*26b0*/  MOV R4, 0x26d0 ;  /* 0x000026d000047802 */ /* 0x000fe40000000f00 */
[----:B-1----:R-:W-:Y:S05]  /*26c0*/  CALL.REL.NOINC `($__internal_3_$__cuda_sm20_div_u16) ;  /* 0x0000001c00ac7944 */ /* 0x002fea0003c00000 */
[----:B------:R-:W-:Y:S05]  /*26d0*/  WARPSYNC.ALL ;  /* 0x0000000000007948 */ /* 0x000fea0003800000 */
[----:B------:R-:W-:Y:S01]  /*26e0*/  NOP ;  /* 0x0000000000007918 */ /* 0x000fe20000000000 */
[----:B------:R-:W-:Y:S02]  /*26f0*/  ISETP.NE.AND P1, PT, R3, RZ, PT ;  /* 0x000000ff0300720c */ /* 0x000fe40003f25270 */
[----:B------:R-:W-:Y:S01]  /*2700*/  R2UR UR7, R6 ;  /* 0x00000000060772ca */ /* 0x000fe200000e0000 */
[----:B------:R-:W-:Y:S01]  /*2710*/  BAR.SYNC.DEFER_BLOCKING 0x8, 0x80 ;  /* 0x0202000000007b1d */ /* 0x000fe20000010000 */
[----:B------:R-:W-:Y:S01]  /*2720*/  IMAD R32, R23, 0x2000, R30 ;  /* 0x0000200017207824 */ /* 0x000fe200078e021e */
[----:B------:R-:W-:-:S03]  /*2730*/  PRMT R40, R36, 0x9910, RZ ;  /* 0x0000991024287816 */ /* 0x000fc600000000ff */
[----:B------:R-:W-:-:S04]  /*2740*/  IMAD R37, R29, 0x80, R32 ;  /* 0x000000801d257824 */ /* 0x000fc800078e0220 */
[----:B------:R-:W-:-:S03]  /*2750*/  IMAD R33, R28, 0x10, R37 ;  /* 0x000000101c217824 */ /* 0x000fc600078e0225 */
[----:B------:R-:W-:-:S09]  /*2760*/  UIMAD UR7, UR7, 0xe0, URZ ;  /* 0x000000e0070778a4 */ /* 0x000fd2000f8e02ff */
[----:B------:R-:W1:Y:S01]  /*2770*/  LDTM.x8 R12, tmem[UR7] ;  /* 0x00000007000c79ee */ /* 0x000e6200081c0000 */
[----:B------:R-:W-:Y:S01]  /*2780*/  NOP ;  /* 0x0000000000007918 */ /* 0x000fe20000000000 */
[----:B-1----:R-:W1:Y:S01]  /*2790*/  LDTM.x8 R4, tmem[UR7+0x8] ;  /* 0x00000807000479ee */ /* 0x002e6200081c0000 */
[----:B------:R-:W-:Y:S02]  /*27a0*/  F2FP.BF16.F32.PACK_AB R12, R13, R12 ;  /* 0x0000000c0d0c723e */ /* 0x000fe400000010ff */
[----:B------:R-:W-:Y:S02]  /*27b0*/  F2FP.BF16.F32.PACK_AB R13, R15, R14 ;  /* 0x0000000e0f0d723e */ /* 0x000fe400000010ff */
[----:B------:R-:W-:Y:S01]  /*27c0*/  F2FP.BF16.F32.PACK_AB R14, R17, R16 ;  /* 0x00000010110e723e */ /* 0x000fe200000010ff */
[C---:B------:R-:W-:Y:S01]  /*27d0*/  IMAD.IADD R16, R0.reuse, 0x1, R33 ;  /* 0x0000000100107824 */ /* 0x040fe200078e0221 */
[----:B------:R-:W-:Y:S02]  /*27e0*/  F2FP.BF16.F32.PACK_AB R15, R19, R18 ;  /* 0x00000012130f723e */ /* 0x000fe400000010ff */
[----:B-1----:R-:W-:Y:S01]  /*27f0*/  F2FP.BF16.F32.PACK_AB R33, R7, R6 ;  /* 0x000000060721723e */ /* 0x002fe200000010ff */
[----:B------:R-:W-:Y:S01]  /*2800*/  IMAD R7, R27, 0x10, R37 ;  /* 0x000000101b077824 */ /* 0x000fe200078e0225 */
[----:B------:R-:W-:Y:S01]  /*2810*/  F2FP.BF16.F32.PACK_AB R32, R5, R4 ;  /* 0x000000040520723e */ /* 0x000fe200000010ff */
[----:B------:R1:W-:Y:S01]  /*2820*/  STS.128 [R16], R12 ;  /* 0x0000000c10007388 */ /* 0x0003e20000000c00 */
[----:B------:R-:W-:Y:S01]  /*2830*/  PRMT R5, R35, 0x9910, RZ ;  /* 0x0000991023057816 */ /* 0x000fe200000000ff */
[----:B------:R-:W-:Y:S01]  /*2840*/  NOP ;  /* 0x0000000000007918 */ /* 0x000fe20000000000 */
[----:B------:R-:W-:Y:S01]  /*2850*/  F2FP.BF16.F32.PACK_AB R34, R9, R8 ;  /* 0x000000080922723e */ /* 0x000fe200000010ff */
[----:B------:R-:W-:Y:S01]  /*2860*/  IMAD.IADD R42, R0, 0x1, R7 ;  /* 0x00000001002a7824 */ /* 0x000fe200078e0207 */
[----:B------:R-:W-:Y:S01]  /*2870*/  F2FP.BF16.F32.PACK_AB R35, R11, R10 ;  /* 0x0000000a0b23723e */ /* 0x000fe200000010ff */
[----:B------:R-:W-:-:S04]  /*2880*/  IMAD R40, R40, R5, RZ ;  /* 0x0000000528287224 */ /* 0x000fc800078e02ff */
[----:B------:R2:W-:Y:S01]  /*2890*/  STS.128 [R42], R32 ;  /* 0x000000202a007388 */ /* 0x0005e20000000c00 */
[----:B------:R-:W-:-:S05]  /*28a0*/  IMAD.MOV R40, RZ, RZ, -R40 ;  /* 0x000000ffff287224 */ /* 0x000fca00078e0a28 */
[----:B------:R-:W-:-:S05]  /*28b0*/  PRMT R41, R40, 0x7710, RZ ;  /* 0x0000771028297816 */ /* 0x000fca00000000ff */
[----:B------:R-:W-:-:S05]  /*28c0*/  IMAD.IADD R38, R38, 0x1, R41 ;  /* 0x0000000126267824 */ /* 0x000fca00078e0229 */
[----:B------:R-:W-:Y:S01]  /*28d0*/  LOP3.LUT R38, R38, 0xffff, RZ, 0xc0, !PT ;  /* 0x0000ffff26267812 */ /* 0x000fe200078ec0ff */
[----:B-1----:R-:W1:Y:S01]  /*28e0*/  LDTM.x8 R12, tmem[UR7+0x10] ;  /* 0x00001007000c79ee */ /* 0x002e6200081c0000 */
[----:B------:R-:W-:Y:S01]  /*28f0*/  NOP ;  /* 0x0000000000007918 */ /* 0x000fe20000000000 */
[----:B-1----:R-:W1:Y:S02]  /*2900*/  LDTM.x8 R4, tmem[UR7+0x18] ;  /* 0x00001807000479ee */ /* 0x002e6400081c0000 */
[----:B------:R-:W-:Y:S01]  /*2910*/  IMAD R39, R39, 0x10, R38 ;  /* 0x0000001027277824 */ /* 0x000fe200078e0226 */
[----:B--2---:R-:W-:-:S03]  /*2920*/  LOP3.LUT R32, R36, 0xffff, RZ, 0xc0, !PT ;  /* 0x0000ffff24207812 */ /* 0x004fc600078ec0ff */
[----:B------:R-:W-:Y:S02]  /*2930*/  IMAD.SHL.U32 R33, R39, 0x80, RZ ;  /* 0x0000008027217824 */ /* 0x000fe400078e00ff */
[----:B------:R-:W-:Y:S01]  /*2940*/  IMAD R32, R32, 0xe0, RZ ;  /* 0x000000e020207824 */ /* 0x000fe200078e02ff */
[----:B------:R-:W-:Y:S02]  /*2950*/  F2FP.BF16.F32.PACK_AB R12, R13, R12 ;  /* 0x0000000c0d0c723e */ /* 0x000fe400000010ff */
[----:B------:R-:W-:Y:S02]  /*2960*/  F2FP.BF16.F32.PACK_AB R13, R15, R14 ;  /* 0x0000000e0f0d723e */ /* 0x000fe400000010ff */
[----:B------:R-:W-:Y:S01]  /*2970*/  F2FP.BF16.F32.PACK_AB R14, R17, R16 ;  /* 0x00000010110e723e */ /* 0x000fe200000010ff */
[--C-:B------:R-:W-:Y:S01]  /*2980*/  IMAD R17, R26, 0x10, R37.reuse ;  /* 0x000000101a117824 */ /* 0x100fe200078e0225 */
[----:B------:R-:W-:Y:S01]  /*2990*/  F2FP.BF16.F32.PACK_AB R15, R19, R18 ;  /* 0x00000012130f723e */ /* 0x000fe200000010ff */
[----:B------:R-:W-:Y:S01]  /*29a0*/  IMAD R37, R25, 0x10, R37 ;  /* 0x0000001019257824 */ /* 0x000fe200078e0225 */
[----:B-1----:R-:W-:Y:S01]  /*29b0*/  F2FP.BF16.F32.PACK_AB R4, R5, R4 ;  /* 0x000000040504723e */ /* 0x002fe200000010ff */
[C---:B------:R-:W-:Y:S01]  /*29c0*/  IMAD.IADD R17, R0.reuse, 0x1, R17 ;  /* 0x0000000100117824 */ /* 0x040fe200078e0211 */
[----:B------:R-:W-:Y:S01]  /*29d0*/  F2FP.BF16.F32.PACK_AB R5, R7, R6 ;  /* 0x000000060705723e */ /* 0x000fe200000010ff */
[----:B------:R-:W-:Y:S01]  /*29e0*/  IMAD.IADD R37, R0, 0x1, R37 ;  /* 0x0000000100257824 */ /* 0x000fe200078e0225 */
[----:B------:R-:W-:-:S02]  /*29f0*/  F2FP.BF16.F32.PACK_AB R6, R9, R8 ;  /* 0x000000080906723e */ /* 0x000fc400000010ff */
[----:B------:R-:W-:Y:S01]  /*2a00*/  F2FP.BF16.F32.PACK_AB R7, R11, R10 ;  /* 0x0000000a0b07723e */ /* 0x000fe200000010ff */
[----:B------:R1:W-:Y:S01]  /*2a10*/  STS.128 [R17], R12 ;  /* 0x0000000c11007388 */ /* 0x0003e20000000c00 */
[----:B------:R-:W-:-:S03]  /*2a20*/  NOP ;  /* 0x0000000000007918 */ /* 0x000fc60000000000 */
[----:B------:R1:W-:Y:S01]  /*2a30*/  STS.128 [R37], R4 ;  /* 0x0000000425007388 */ /* 0x0003e20000000c00 */
[----:B------:R2:W-:Y:S06]  /*2a40*/  MEMBAR.ALL.CTA ;  /* 0x0000000000007992 */ /* 0x0005ec0000008000 */
[----:B--2---:R-:W2:Y:S02]  /*2a50*/  FENCE.VIEW.ASYNC.S ;  /* 0x00000000000073c6 */ /* 0x004ea40000000000 */
[----:B--2---:R-:W-:Y:S06]  /*2a60*/  BAR.SYNC.DEFER_BLOCKING 0x8, 0x80 ;  /* 0x0202000000007b1d */ /* 0x004fec0000010000 */
[----:B------:R-:W-:Y:S05]  /*2a70*/  @P1 BRA `(.L_x_35) ;  /* 0x0000000000381947 */ /* 0x000fea0003800000 */
[----:B------:R-:W-:Y:S01]  /*2a80*/  ELECT P2, URZ, PT ;  /* 0x0000000000ff782f */ /* 0x000fe20003840000 */
[----:B------:R-:W-:-:S12]  /*2a90*/  BSSY.RECONVERGENT B0, `(.L_x_35) ;  /* 0x000000c000007945 */ /* 0x000fd80003800200 */
[----:B------:R-:W-:Y:S05]  /*2aa0*/  @!P2 BRA `(.L_x_36) ;  /* 0x000000000028a947 */ /* 0x000fea0003800000 */
[----:B------:R-:W2:Y:S01]  /*2ab0*/  LDCU.64 UR8, c[0x0][0x348] ;  /* 0x00006900ff0877ac */ /* 0x000ea20008000a00 */
[----:B------:R-:W-:Y:S02]  /*2ac0*/  R2UR UR10, R23 ;  /* 0x00000000170a72ca */ /* 0x000fe400000e0000 */
[----:B------:R-:W-:Y:S02]  /*2ad0*/  R2UR UR4, R0 ;  /* 0x00000000000472ca */ /* 0x000fe400000e0000 */
[----:B------:R-:W-:Y:S02]  /*2ae0*/  R2UR UR5, R32 ;  /* 0x00000000200572ca */ /* 0x000fe400000e0000 */
[----:B------:R-:W-:-:S09]  /*2af0*/  R2UR UR6, R33 ;  /* 0x00000000210672ca */ /* 0x000fd200000e0000 */
[----:B------:R-:W-:Y:S02]  /*2b00*/  ULEA UR4, UR10, UR4, 0xd ;  /* 0x000000040a047291 */ /* 0x000fe4000f8e68ff */
[----:B--2---:R-:W-:-:S04]  /*2b10*/  UIADD3 UR8, UP0, UPT, UR8, 0x240, URZ ;  /* 0x0000024008087890 */ /* 0x004fc8000ff1e0ff */
[----:B------:R-:W-:-:S09]  /*2b20*/  UIADD3.X UR9, UPT, UPT, URZ, UR9, URZ, UP0, !UPT ;  /* 0x00000009ff097290 */ /* 0x000fd200087fe4ff */
[----:B------:R2:W-:Y:S02]  /*2b30*/  UTMASTG.2D [UR4], [UR8] ;  /* 0x00000004080073b5 */ /* 0x0005e40008008000 */
[----:B--2---:R0:W-:Y:S02]  /*2b40*/  UTMACMDFLUSH ;  /* 0x00000000000079b7 */ /* 0x0041e40000000000 */
.L_x_36:
[----:B------:R-:W-:Y:S05]  /*2b50*/  BSYNC.RECONVERGENT B0 ;  /* 0x0000000000007941 */ /* 0x000fea0003800200 */
.L_x_35:
[----:B------:R-:W-:Y:S05]  /*2b60*/  @P1 BRA `(.L_x_37) ;  /* 0x0000000000041947 */ /* 0x000fea0003800000 */
[----:B------:R-:W-:-:S04]  /*2b70*/  DEPBAR.LE SB0, 0x1 ;  /* 0x000080400000791a */ /* 0x000fc80000000000 */
.L_x_37:
[----:B------:R-:W-:Y:S01]  /*2b80*/  BAR.SYNC.DEFER_BLOCKING 0x8, 0x80 ;  /* 0x0202000000007b1d */ /* 0x000fe20000010000 */
[----:B------:R-:W-:-:S04]  /*2b90*/  LOP3.LUT R53, R23, 0x1, RZ, 0xc0, !PT ;  /* 0x0000000117357812 */ /* 0x000fc800078ec0ff */
[----:B------:R-:W-:Y:S01]  /*2ba0*/  LOP3.LUT R23, R53, 0x1, RZ, 0x3c, !PT ;  /* 0x0000000135177812 */ /* 0x000fe200078e3cff */
[----:B-1----:R-:W1:Y:S04]  /*2bb0*/  LDTM.x8 R12, tmem[UR7+0x20] ;  /* 0x00002007000c79ee */ /* 0x002e6800081c0000 */
[C---:B------:R-:W-:Y:S02]  /*2bc0*/  IMAD R34, R23.reuse, 0x2000, R30 ;  /* 0x0000200017227824 */ /* 0x040fe400078e021e */
[----:B------:R-:W-:Y:S02]  /*2bd0*/  IMAD R50, R23, 0x2000, R0 ;  /* 0x0000200017327824 */ /* 0x000fe400078e0200 */
[----:B------:R-:W-:-:S04]  /*2be0*/  IMAD R34, R29, 0x80, R34 ;  /* 0x000000801d227824 */ /* 0x000fc800078e0222 */
[--C-:B------:R-:W-:Y:S02]  /*2bf0*/  IMAD R37, R28, 0x10, R34.reuse ;  /* 0x000000101c257824 */ /* 0x100fe400078e0222 */
[--C-:B------:R-:W-:Y:S02]  /*2c00*/  IMAD R35, R27, 0x10, R34.reuse ;  /* 0x000000101b237824 */ /* 0x100fe400078e0222 */
[C---:B------:R-:W-:Y:S01]  /*2c10*/  IMAD.IADD R37, R0.reuse, 0x1, R37 ;  /* 0x0000000100257824 */ /* 0x040fe200078e0225 */
[----:B------:R-:W-:Y:S01]  /*2c20*/  NOP ;  /* 0x0000000000007918 */ /* 0x000fe20000000000 */
[----:B-1----:R-:W1:Y:S01]  /*2c30*/  LDTM.x8 R4, tmem[UR7+0x28] ;  /* 0x00002807000479ee */ /* 0x002e6200081c0000 */
[----:B------:R-:W-:Y:S02]  /*2c40*/  IMAD.IADD R35, R0, 0x1, R35 ;  /* 0x0000000100237824 */ /* 0x000fe400078e0223 */
[--C-:B------:R-:W-:Y:S02]  /*2c50*/  IMAD R39, R26, 0x10, R34.reuse ;  /* 0x000000101a277824 */ /* 0x100fe400078e0222 */
[----:B------:R-:W-:Y:S01]  /*2c60*/  IMAD R51, R25, 0x10, R34 ;  /* 0x0000001019337824 */ /* 0x000fe200078e0222 */
[----:B------:R-:W-:Y:S01]  /*2c70*/  F2FP.BF16.F32.PACK_AB R44, R13, R12 ;  /* 0x0000000c0d2c723e */ /* 0x000fe200000010ff */
[C---:B------:R-:W-:Y:S01]  /*2c80*/  IMAD.IADD R39, R0.reuse, 0x1, R39 ;  /* 0x0000000100277824 */ /* 0x040fe200078e0227 */
[----:B------:R-:W-:Y:S01]  /*2c90*/  F2FP.BF16.F32.PACK_AB R45, R15, R14 ;  /* 0x0000000e0f2d723e */ /* 0x000fe200000010ff */
[----:B------:R-:W-:Y:S01]  /*2ca0*/  IMAD.IADD R51, R0, 0x1, R51 ;  /* 0x0000000100337824 */ /* 0x000fe200078e0233 */
[----:B------:R-:W-:-:S02]  /*2cb0*/  F2FP.BF16.F32.PACK_AB R46, R17, R16 ;  /* 0x00000010112e723e */ /* 0x000fc400000010ff */
[----:B------:R-:W-:-:S05]  /*2cc0*/  F2FP.BF16.F32.PACK_AB R47, R19, R18 ;  /* 0x00000012132f723e */ /* 0x000fca00000010ff */
[----:B------:R2:W-:Y:S01]  /*2cd0*/  STS.128 [R37], R44 ;  /* 0x0000002c25007388 */ /* 0x0005e20000000c00 */
[----:B------:R-:W-:Y:S01]  /*2ce0*/  NOP ;  /* 0x0000000000007918 */ /* 0x000fe20000000000 */
[----:B-1----:R-:W1:Y:S01]  /*2cf0*/  LDTM.x8 R12, tmem[UR7+0x30] ;  /* 0x00003007000c79ee */ /* 0x002e6200081c0000 */
[----:B------:R-:W-:Y:S02]  /*2d00*/  F2FP.BF16.F32.PACK_AB R40, R5, R4 ;  /* 0x000000040528723e */ /* 0x000fe400000010ff */
[----:B------:R-:W-:Y:S02]  /*2d10*/  F2FP.BF16.F32.PACK_AB R41, R7, R6 ;  /* 0x000000060729723e */ /* 0x000fe400000010ff */
[----:B------:R-:W-:Y:S02]  /*2d20*/  F2FP.BF16.F32.PACK_AB R42, R9, R8 ;  /* 0x00000008092a723e */ /* 0x000fe400000010ff */
        /* <DEDUP_REMOVED lines=10> */
[----:B-1----:R-:W-:Y:S02]  /*2dd0*/  F2FP.BF16.F32.PACK_AB R4, R5, R4 ;  /* 0x000000040504723e */ /* 0x002fe400000010ff */
[----:B------:R-:W-:Y:S02]  /*2de0*/  F2FP.BF16.F32.PACK_AB R5, R7, R6 ;  /* 0x000000060705723e */ /* 0x000fe400000010ff */
[----:B------:R-:W-:Y:S02]  /*2df0*/  F2FP.BF16.F32.PACK_AB R6, R9, R8 ;  /* 0x000000080906723e */ /* 0x000fe400000010ff */
[----:B------:R-:W-:-:S05]  /*2e00*/  F2FP.BF16.F32.PACK_AB R7, R11, R10 ;  /* 0x0000000a0b07723e */ /* 0x000fca00000010ff */
[----:B------:R2:W-:Y:S01]  /*2e10*/  STS.128 [R51], R4 ;  /* 0x0000000433007388 */ /* 0x0005e20000000c00 */
[----:B------:R1:W-:Y:S06]  /*2e20*/  MEMBAR.ALL.CTA ;  /* 0x0000000000007992 */ /* 0x0003ec0000008000 */
[----:B-1----:R-:W1:Y:S02]  /*2e30*/  FENCE.VIEW.ASYNC.S ;  /* 0x00000000000073c6 */ /* 0x002e640000000000 */
[----:B-1----:R-:W-:Y:S06]  /*2e40*/  BAR.SYNC.DEFER_BLOCKING 0x8, 0x80 ;  /* 0x0202000000007b1d */ /* 0x002fec0000010000 */
[----:B------:R-:W-:Y:S05]  /*2e50*/  @P1 BRA `(.L_x_38) ;  /* 0x0000000000381947 */ /* 0x000fea0003800000 */
[----:B------:R-:W-:Y:S01]  /*2e60*/  ELECT P2, URZ, PT ;  /* 0x0000000000ff782f */ /* 0x000fe20003840000 */
[----:B------:R-:W-:-:S12]  /*2e70*/  BSSY.RECONVERGENT B0, `(.L_x_39) ;  /* 0x000000b000007945 */ /* 0x000fd80003800200 */
[----:B------:R-:W-:Y:S05]  /*2e80*/  @!P2 BRA `(.L_x_40) ;  /* 0x000000000024a947 */ /* 0x000fea0003800000 */
[----:B------:R-:W1:Y:S01]  /*2e90*/  LDCU.64 UR8, c[0x0][0x348] ;  /* 0x00006900ff0877ac */ /* 0x000e620008000a00 */
[----:B------:R-:W-:Y:S02]  /*2ea0*/  R2UR UR5, R32 ;  /* 0x00000000200572ca */ /* 0x000fe400000e0000 */
[----:B------:R-:W-:Y:S02]  /*2eb0*/  R2UR UR4, R50 ;  /* 0x00000000320472ca */ /* 0x000fe400000e0000 */
[----:B------:R-:W-:-:S09]  /*2ec0*/  R2UR UR6, R33 ;  /* 0x00000000210672ca */ /* 0x000fd200000e0000 */
[----:B------:R-:W-:Y:S02]  /*2ed0*/  UIADD3 UR5, UPT, UPT, UR5, 0x20, URZ ;  /* 0x0000002005057890 */ /* 0x000fe4000fffe0ff */
[----:B-1----:R-:W-:-:S04]  /*2ee0*/  UIADD3 UR8, UP0, UPT, UR8, 0x240, URZ ;  /* 0x0000024008087890 */ /* 0x002fc8000ff1e0ff */
[----:B------:R-:W-:-:S09]  /*2ef0*/  UIADD3.X UR9, UPT, UPT, URZ, UR9, URZ, UP0, !UPT ;  /* 0x00000009ff097290 */ /* 0x000fd200087fe4ff */
[----:B------:R1:W-:Y:S02]  /*2f00*/  UTMASTG.2D [UR4], [UR8] ;  /* 0x00000004080073b5 */ /* 0x0003e40008008000 */
[----:B-1----:R0:W-:Y:S02]  /*2f10*/  UTMACMDFLUSH ;  /* 0x00000000000079b7 */ /* 0x0021e40000000000 */
.L_x_40:
[----:B------:R-:W-:Y:S05]  /*2f20*/  BSYNC.RECONVERGENT B0 ;  /* 0x0000000000007941 */ /* 0x000fea0003800200 */
.L_x_39:
[----:B------:R-:W-:-:S04]  /*2f30*/  DEPBAR.LE SB0, 0x1 ;  /* 0x000080400000791a */ /* 0x000fc80000000000 */
.L_x_38:
[----:B------:R-:W-:Y:S01]  /*2f40*/  BAR.SYNC.DEFER_BLOCKING 0x8, 0x80 ;  /* 0x0202000000007b1d */ /* 0x000fe20000010000 */
[C---:B------:R-:W-:Y:S02]  /*2f50*/  IMAD R38, R53.reuse, 0x2000, R30 ;  /* 0x0000200035267824 */ /* 0x040fe400078e021e */
[----:B------:R-:W-:Y:S02]  /*2f60*/  IMAD R48, R53, 0x2000, R0 ;  /* 0x0000200035307824 */ /* 0x000fe400078e0200 */
[----:B------:R-:W-:Y:S01]  /*2f70*/  IMAD R38, R29, 0x80, R38 ;  /* 0x000000801d267824 */ /* 0x000fe200078e0226 */
[----:B--2---:R-:W1:Y:S03]  /*2f80*/  LDTM.x8 R12, tmem[UR7+0x40] ;  /* 0x00004007000c79ee */ /* 0x004e6600081c0000 */
[----:B------:R-:W-:-:S04]  /*2f90*/  IMAD R49, R25, 0x10, R38 ;  /* 0x0000001019317824 */ /* 0x000fc800078e0226 */
[----:B------:R-:W-:Y:S01]  /*2fa0*/  IMAD.IADD R49, R0, 0x1, R49 ;  /* 0x0000000100317824 */ /* 0x000fe200078e0231 */
[----:B------:R-:W-:Y:S01]  /*2fb0*/  NOP ;  /* 0x0000000000007918 */ /* 0x000fe20000000000 */
[----:B-1----:R-:W1:Y:S01]  /*2fc0*/  LDTM.x8 R4, tmem[UR7+0x48] ;  /* 0x00004807000479ee */ /* 0x002e6200081c0000 */
[----:B------:R-:W-:Y:S01]  /*2fd0*/  F2FP.BF16.F32.PACK_AB R44, R13, R12 ;  /* 0x0000000c0d2c723e */ /* 0x000fe200000010ff */
[----:B------:R-:W-:Y:S01]  /*2fe0*/  IMAD R13, R28, 0x10, R38 ;  /* 0x000000101c0d7824 */ /* 0x000fe200078e0226 */
[----:B------:R-:W-:Y:S02]  /*2ff0*/  F2FP.BF16.F32.PACK_AB R45, R15, R14 ;  /* 0x0000000e0f2d723e */ /* 0x000fe400000010ff */
[----:B------:R-:W-:Y:S01]  /*3000*/  F2FP.BF16.F32.PACK_AB R46, R17, R16 ;  /* 0x00000010112e723e */ /* 0x000fe200000010ff */
[----:B------:R-:W-:Y:S01]  /*3010*/  IMAD.IADD R36, R0, 0x1, R13 ;  /* 0x0000000100247824 */ /* 0x000fe200078e020d */
[----:B------:R-:W-:-:S05]  /*3020*/  F2FP.BF16.F32.PACK_AB R47, R19, R18 ;  /* 0x00000012132f723e */ /* 0x000fca00000010ff */
[----:B------:R2:W-:Y:S01]  /*3030*/  STS.128 [R36], R44 ;  /* 0x0000002c24007388 */ /* 0x0005e20000000c00 */
        /* <DEDUP_REMOVED lines=11> */
[----:B------:R-:W-:Y:S02]  /*30f0*/  F2FP.BF16.F32.PACK_AB R12, R13, R12 ;  /* 0x0000000c0d0c723e */ /* 0x000fe400000010ff */
[----:B------:R-:W-:Y:S02]  /*3100*/  F2FP.BF16.F32.PACK_AB R13, R15, R14 ;  /* 0x0000000e0f0d723e */ /* 0x000fe400000010ff */
[----:B------:R-:W-:Y:S01]  /*3110*/  F2FP.BF16.F32.PACK_AB R14, R17, R16 ;  /* 0x00000010110e723e */ /* 0x000fe200000010ff */
[----:B------:R-:W-:Y:S01]  /*3120*/  IMAD R17, R26, 0x10, R38 ;  /* 0x000000101a117824 */ /* 0x000fe200078e0226 */
[----:B------:R-:W-:-:S03]  /*3130*/  F2FP.BF16.F32.PACK_AB R15, R19, R18 ;  /* 0x00000012130f723e */ /* 0x000fc600000010ff */
[----:B------:R-:W-:-:S05]  /*3140*/  IMAD.IADD R38, R0, 0x1, R17 ;  /* 0x0000000100267824 */ /* 0x000fca00078e0211 */
        /* <DEDUP_REMOVED lines=23> */
.L_x_43:
[----:B------:R-:W-:Y:S05]  /*32c0*/  BSYNC.RECONVERGENT B0 ;  /* 0x0000000000007941 */ /* 0x000fea0003800200 */
.L_x_42:
[----:B------:R-:W-:-:S04]  /*32d0*/  DEPBAR.LE SB0, 0x1 ;  /* 0x000080400000791a */ /* 0x000fc80000000000 */
.L_x_41:
[----:B------:R-:W-:Y:S06]  /*32e0*/  BAR.SYNC.DEFER_BLOCKING 0x8, 0x80 ;  /* 0x0202000000007b1d */ /* 0x000fec0000010000 */
[----:B--2---:R-:W1:Y:S01]  /*32f0*/  LDTM.x8 R12, tmem[UR7+0x60] ;  /* 0x00006007000c79ee */ /* 0x004e6200081c0000 */
[----:B------:R-:W-:Y:S01]  /*3300*/  NOP ;  /* 0x0000000000007918 */ /* 0x000fe20000000000 */
[----:B-1----:R-:W1:Y:S01]  /*3310*/  LDTM.x8 R4, tmem[UR7+0x68] ;  /* 0x00006807000479ee */ /* 0x002e6200081c0000 */
[----:B------:R-:W-:Y:S02]  /*3320*/  F2FP.BF16.F32.PACK_AB R44, R13, R12 ;  /* 0x0000000c0d2c723e */ /* 0x000fe400000010ff */
[----:B------:R-:W-:-:S02]  /*3330*/  F2FP.BF16.F32.PACK_AB R45, R15, R14 ;  /* 0x0000000e0f2d723e */ /* 0x000fc400000010ff */
        /* <DEDUP_REMOVED lines=39> */
.L_x_46:
[----:B------:R-:W-:Y:S05]  /*35b0*/  BSYNC.RECONVERGENT B0 ;  /* 0x0000000000007941 */ /* 0x000fea0003800200 */
.L_x_45:
[----:B------:R-:W-:-:S04]  /*35c0*/  DEPBAR.LE SB0, 0x1 ;  /* 0x000080400000791a */ /* 0x000fc80000000000 */
.L_x_44:
        /* <DEDUP_REMOVED lines=45> */
.L_x_49:
[----:B------:R-:W-:Y:S05]  /*38a0*/  BSYNC.RECONVERGENT B0 ;  /* 0x0000000000007941 */ /* 0x000fea0003800200 */
.L_x_48:
[----:B------:R-:W-:-:S04]  /*38b0*/  DEPBAR.LE SB0, 0x1 ;  /* 0x000080400000791a */ /* 0x000fc80000000000 */
.L_x_47:
        /* <DEDUP_REMOVED lines=45> */
.L_x_52:
[----:B------:R-:W-:Y:S05]  /*3b90*/  BSYNC.RECONVERGENT B0 ;  /* 0x0000000000007941 */ /* 0x000fea0003800200 */
.L_x_51:
[----:B------:R-:W-:-:S04]  /*3ba0*/  DEPBAR.LE SB0, 0x1 ;  /* 0x000080400000791a */ /* 0x000fc80000000000 */
.L_x_50:
[----:B------:R-:W-:Y:S01]  /*3bb0*/  BAR.SYNC.DEFER_BLOCKING 0x8, 0x80 ;  /* 0x0202000000007b1d */ /* 0x000fe20000010000 */
[----:B------:R-:W-:-:S05]  /*3bc0*/  VIADD R2, R2, 0x31870 ;  /* 0x0003187002027836 */ /* 0x000fca0000000000 */
[----:B------:R-:W-:Y:S01]  /*3bd0*/  PRMT R2, RZ, 0x654, R2 ;  /* 0x00000654ff027816 */ /* 0x000fe20000000002 */
[----:B--2---:R-:W1:Y:S01]  /*3be0*/  LDTM.x8 R12, tmem[UR7+0xc0] ;  /* 0x0000c007000c79ee */ /* 0x004e6200081c0000 */
        /* <DEDUP_REMOVED lines=27> */
[----:B------:R-:W-:Y:S01]  /*3da0*/  NOP ;  /* 0x0000000000007918 */ /* 0x000fe20000000000 */
[----:B------:R2:W-:Y:S01]  /*3db0*/  SYNCS.ARRIVE.TRANS64.RED.A1T0 RZ, [R2+URZ], RZ ;  /* 0x000000ff02ff79a7 */ /* 0x0005e200081004ff */
        /* <DEDUP_REMOVED lines=16> */
.L_x_54:
[----:B------:R-:W-:Y:S05]  /*3ec0*/  BSYNC.RECONVERGENT B0 ;  /* 0x0000000000007941 */ /* 0x000fea0003800200 */
.L_x_53:
[----:B------:R-:W-:Y:S02]  /*3ed0*/  IADD3 R24, PT, PT, R24, 0x89, RZ ;  /* 0x0000008918187810 */ /* 0x000fe40007ffe0ff */
[----:B------:R-:W-:Y:S01]  /*3ee0*/  IADD3 R31, PT, PT, R31, 0x89, RZ ;  /* 0x000000891f1f7810 */ /* 0x000fe20007ffe0ff */
[----:B------:R-:W-:Y:S06]  /*3ef0*/  @P0 BRA `(.L_x_55) ;  /* 0xffffffe400800947 */ /* 0x000fec000383ffff */
.L_x_32:
[----:B------:R-:W-:-:S13]  /*3f00*/  ISETP.NE.AND P0, PT, R3, 0x3, PT ;  /* 0x000000030300780c */ /* 0x000fda0003f05270 */
[----:B------:R-:W-:Y:S05]  /*3f10*/  @P0 EXIT ;  /* 0x000000000000094d */ /* 0x000fea0003800000 */
[----:B------:R-:W-:Y:S05]  /*3f20*/  WARPSYNC.ALL ;  /* 0x0000000000007948 */ /* 0x000fea0003800000 */
[----:B------:R-:W-:Y:S01]  /*3f30*/  NOP ;  /* 0x0000000000007918 */ /* 0x000fe20000000000 */
[----:B------:R-:W1:Y:S01]  /*3f40*/  S2UR UR5, SR_CgaCtaId ;  /* 0x00000000000579c3 */ /* 0x000e620000008800 */
[----:B------:R-:W-:Y:S02]  /*3f50*/  UMOV UR4, 0x50 ;  /* 0x0000005000047882 */ /* 0x000fe40000000000 */
[----:B-1----:R-:W-:-:S09]  /*3f60*/  ULEA UR5, UR5, UR4, 0x18 ;  /* 0x0000000405057291 */ /* 0x002fd2000f8ec0ff */
[----:B--2---:R-:W1:Y:S02]  /*3f70*/  LDS R2, [UR5] ;  /* 0x00000005ff027984 */ /* 0x004e640008000800 */
[----:B-1----:R-:W-:-:S04]  /*3f80*/  LOP3.LUT R0, R2, 0xffff, RZ, 0xc0, !PT ;  /* 0x0000ffff02007812 */ /* 0x002fc800078ec0ff */
[----:B------:R-:W-:-:S13]  /*3f90*/  ISETP.NE.AND P0, PT, R0, 0xffff, PT ;  /* 0x0000ffff0000780c */ /* 0x000fda0003f05270 */
[----:B------:R-:W-:Y:S05]  /*3fa0*/  @P0 BRA `(.L_x_56) ;  /* 0x0000000000480947 */ /* 0x000fea0003800000 */
[----:B------:R-:W-:-:S04]  /*3fb0*/  SHF.R.U32.HI R0, RZ, 0x10, R2 ;  /* 0x00000010ff007819 */ /* 0x000fc80000011602 */
[----:B------:R-:W-:-:S04]  /*3fc0*/  LOP3.LUT R0, R0, 0x1, RZ, 0xc0, !PT ;  /* 0x0000000100007812 */ /* 0x000fc800078ec0ff */
[----:B------:R-:W-:-:S13]  /*3fd0*/  ISETP.NE.AND P0, PT, R0, 0x1, PT ;  /* 0x000000010000780c */ /* 0x000fda0003f05270 */
[----:B------:R-:W-:Y:S05]  /*3fe0*/  @P0 BRA `(.L_x_57) ;  /* 0x00000000002c0947 */ /* 0x000fea0003800000 */
[----:B------:R-:W1:Y:S01]  /*3ff0*/  S2R R0, SR_LANEID ;  /* 0x0000000000007919 */ /* 0x000e620000000000 */
[----:B------:R-:W-:Y:S01]  /*4000*/  IMAD.MOV.U32 R2, RZ, RZ, -0x20000 ;  /* 0xfffe0000ff027424 */ /* 0x000fe200078e00ff */
[----:B------:R-:W-:Y:S02]  /*4010*/  VOTEU.ANY UR6, UPT, PT ;  /* 0x0000000000067886 */ /* 0x000fe400038e0100 */
[----:B------:R-:W-:Y:S01]  /*4020*/  UFLO.U32 UR6, UR6 ;  /* 0x00000006000672bd */ /* 0x000fe200080e0000 */
[----:B------:R-:W2:Y:S05]  /*4030*/  REDUX UR4, R2 ;  /* 0x00000000020473c4 */ /* 0x000eaa0000000000 */
[----:B-1----:R-:W-:-:S02]  /*4040*/  ISETP.EQ.U32.AND P0, PT, R0, UR6, PT ;  /* 0x0000000600007c0c */ /* 0x002fc4000bf02070 */
[----:B--2---:R-:W-:Y:S01]  /*4050*/  MOV R0, UR4 ;  /* 0x0000000400007c02 */ /* 0x004fe20008000f00 */
[----:B------:R-:W-:-:S05]  /*4060*/  UMOV UR4, 0xfffe0000 ;  /* 0xfffe000000047882 */ /* 0x000fca0000000000 */
[----:B------:R1:W-:Y:S05]  /*4070*/  UTCATOMSWS.AND URZ, UR4 ;  /* 0x0000000400ff79e3 */ /* 0x0003ea0008000000 */
[----:B------:R1:W-:Y:S01]  /*4080*/  @P0 ATOMS.AND RZ, [UR5], R0 ;  /* 0x00000000ffff098c */ /* 0x0003e2000a800005 */
[----:B------:R-:W-:Y:S05]  /*4090*/  BRA `(.L_x_58) ;  /* 0x0000000000147947 */ /* 0x000fea0003800000 */
.L_x_57:
[----:B------:R-:W-:Y:S02]  /*40a0*/  MOV R2, 0x40c0 ;  /* 0x000040c000027802 */ /* 0x000fe40000000f00 */
[----:B------:R-:W-:Y:S05]  /*40b0*/  CALL.REL.NOINC `($__internal_0_$__cuda_sm10x_tcgen05_guardrail_trap_col_being_dealloced_not_returned_by_alloc) ;  /* 0x00000004000c7944 */ /* 0x000fea0003c00000 */
[----:B------:R-:W-:Y:S05]  /*40c0*/  BRA `(.L_x_58) ;  /* 0x0000000000087947 */ /* 0x000fea0003800000 */
.L_x_56:
[----:B------:R-:W-:Y:S02]  /*40d0*/  MOV R2, 0x40f0 ;  /* 0x000040f000027802 */ /* 0x000fe40000000f00 */
[----:B------:R-:W-:Y:S05]  /*40e0*/  CALL.REL.NOINC `($__internal_2_$__cuda_sm10x_tcgen05_guardrail_trap_unallocated_columns_being_dealloced) ;  /* 0x0000000400187944 */ /* 0x000fea0003c00000 */
.L_x_58:
[----:B------:R-:W-:Y:S01]  /*40f0*/  NOP ;  /* 0x0000000000007918 */ /* 0x000fe20000000000 */
[----:B-1----:R-:W-:Y:S05]  /*4100*/  EXIT ;  /* 0x000000000000794d */ /* 0x002fea0003800000 */
.L_x_14:
[----:B------:R-:W-:-:S07]  /*4110*/  MOV R4, R5 ;  /* 0x0000000500047202 */ /* 0x000fce0000000f00 */
.L_x_59:
[----:B-1----:R1:W2:Y:S02]  /*4120*/  SYNCS.PHASECHK.TRANS64.TRYWAIT P0, [R2+URZ+0x31800], R5 ;  /* 0x03180005020075a7 */ /* 0x0022a400080011ff */
[----:B--2---:R-:W-:Y:S05]  /*4130*/  @!P0 NANOSLEEP.SYNCS 0x989680 ;  /* 0x009896800000895d */ /* 0x004fea0003900000 */
[----:B------:R-:W2:Y:S02]  /*4140*/  @!P0 SYNCS.PHASECHK.TRANS64 P0, [R2+URZ+0x31800], R5 ;  /* 0x03180005020085a7 */ /* 0x000ea400080010ff */
[----:B--2---:R-:W-:Y:S05]  /*4150*/  @!P0 BRA `(.L_x_59) ;  /* 0xfffffffc00f08947 */ /* 0x004fea000383ffff */
[----:B------:R-:W-:Y:S05]  /*4160*/  BRA `(.L_x_60) ;  /* 0xffffffc800347947 */ /* 0x000fea000383ffff */
.L_x_18:
[----:B------:R-:W-:Y:S02]  /*4170*/  MOV R8, UR10 ;  /* 0x0000000a00087c02 */ /* 0x000fe40008000f00 */
[----:B------:R-:W-:Y:S02]  /*4180*/  MOV R9, UR10 ;  /* 0x0000000a00097c02 */ /* 0x000fe40008000f00 */
[----:B------:R-:W-:-:S07]  /*4190*/  MOV R0, UR9 ;  /* 0x0000000900007c02 */ /* 0x000fce0008000f00 */
.L_x_61:
[----:B-1----:R1:W2:Y:S02]  /*41a0*/  SYNCS.PHASECHK.TRANS64.TRYWAIT P0, [R0+URZ+0x31870], R9 ;  /* 0x03187009000075a7 */ /* 0x0022a400080011ff */
[----:B--2---:R-:W-:Y:S05]  /*41b0*/  @!P0 NANOSLEEP.SYNCS 0x989680 ;  /* 0x009896800000895d */ /* 0x004fea0003900000 */
[----:B------:R-:W2:Y:S02]  /*41c0*/  @!P0 SYNCS.PHASECHK.TRANS64 P0, [R0+URZ+0x31870], R9 ;  /* 0x03187009000085a7 */ /* 0x000ea400080010ff */
[----:B--2---:R-:W-:Y:S05]  /*41d0*/  @!P0 BRA `(.L_x_61) ;  /* 0xfffffffc00f08947 */ /* 0x004fea000383ffff */
[----:B------:R-:W-:Y:S05]  /*41e0*/  BRA `(.L_x_62) ;  /* 0xffffffcc00c07947 */ /* 0x000fea000383ffff */
.L_x_19:
[----:B------:R-:W-:Y:S02]  /*41f0*/  MOV R2, UR10 ;  /* 0x0000000a00027c02 */ /* 0x000fe40008000f00 */
[----:B------:R-:W-:Y:S07]  /*4200*/  MOV R8, R9 ;  /* 0x0000000900087202 */ /* 0x000fee0000000f00 */
.L_x_63:
[----:B-1----:R1:W2:Y:S02]  /*4210*/  SYNCS.PHASECHK.TRANS64.TRYWAIT P0, [R2+URZ+0x31840], R9 ;  /* 0x03184009020075a7 */ /* 0x0022a400080011ff */
[----:B--2---:R-:W-:Y:S05]  /*4220*/  @!P0 NANOSLEEP.SYNCS 0x989680 ;  /* 0x009896800000895d */ /* 0x004fea0003900000 */
[----:B------:R-:W2:Y:S02]  /*4230*/  @!P0 SYNCS.PHASECHK.TRANS64 P0, [R2+URZ+0x31840], R9 ;  /* 0x03184009020085a7 */ /* 0x000ea400080010ff */
[----:B--2---:R-:W-:Y:S05]  /*4240*/  @!P0 BRA `(.L_x_63) ;  /* 0xfffffffc00f08947 */ /* 0x004fea000383ffff */
[----:B------:R-:W-:Y:S05]  /*4250*/  BRA `(.L_x_64) ;  /* 0xffffffcc00c47947 */ /* 0x000fea000383ffff */
.L_x_21:
[----:B------:R-:W-:Y:S02]  /*4260*/  MOV R2, UR13 ;  /* 0x0000000d00027c02 */ /* 0x000fe40008000f00 */
[----:B------:R-:W-:Y:S07]  /*4270*/  MOV R8, R9 ;  /* 0x0000000900087202 */ /* 0x000fee0000000f00 */
.L_x_65:
[----:B-1----:R1:W2:Y:S02]  /*4280*/  SYNCS.PHASECHK.TRANS64.TRYWAIT P0, [R2+URZ+0x31840], R9 ;  /* 0x03184009020075a7 */ /* 0x0022a400080011ff */
[----:B--2---:R-:W-:Y:S05]  /*4290*/  @!P0 NANOSLEEP.SYNCS 0x989680 ;  /* 0x009896800000895d */ /* 0x004fea0003900000 */
[----:B------:R-:W2:Y:S02]  /*42a0*/  @!P0 SYNCS.PHASECHK.TRANS64 P0, [R2+URZ+0x31840], R9 ;  /* 0x03184009020085a7 */ /* 0x000ea400080010ff */
[----:B--2---:R-:W-:Y:S05]  /*42b0*/  @!P0 BRA `(.L_x_65) ;  /* 0xfffffffc00f08947 */ /* 0x004fea000383ffff */
[----:B------:R-:W-:Y:S05]  /*42c0*/  BRA `(.L_x_66) ;  /* 0xffffffd0009c7947 */ /* 0x000fea000383ffff */
.L_x_25:
[----:B------:R-:W-:Y:S04]  /*42d0*/  SHF.L.U32 R18, R13, 0x1f, RZ ;  /* 0x0000001f0d127819 */ /* 0x000fe800000006ff */
[----:B------:R-:W-:Y:S07]  /*42e0*/  MOV R19, R18 ;  /* 0x0000001200137202 */ /* 0x000fee0000000f00 */
.L_x_67:
[----:B-1----:R1:W2:Y:S02]  /*42f0*/  SYNCS.PHASECHK.TRANS64.TRYWAIT P0, [R8+URZ+0x31820], R19 ;  /* 0x03182013080075a7 */ /* 0x0022a400080011ff */
[----:B--2---:R-:W-:Y:S05]  /*4300*/  @!P0 NANOSLEEP.SYNCS 0x989680 ;  /* 0x009896800000895d */ /* 0x004fea0003900000 */
[----:B------:R-:W2:Y:S02]  /*4310*/  @!P0 SYNCS.PHASECHK.TRANS64 P0, [R8+URZ+0x31820], R19 ;  /* 0x03182013080085a7 */ /* 0x000ea400080010ff */
[----:B--2---:R-:W-:Y:S05]  /*4320*/  @!P0 BRA `(.L_x_67) ;  /* 0xfffffffc00f08947 */ /* 0x004fea000383ffff */
[----:B------:R-:W-:Y:S05]  /*4330*/  BRA `(.L_x_68) ;  /* 0xffffffd800007947 */ /* 0x000fea000383ffff */
.L_x_26:
[-C--:B------:R-:W-:Y:S02]  /*4340*/  MOV R26, R15.reuse ;  /* 0x0000000f001a7202 */ /* 0x080fe40000000f00 */
[----:B------:R-:W-:Y:S07]  /*4350*/  MOV R27, R15 ;  /* 0x0000000f001b7202 */ /* 0x000fee0000000f00 */
.L_x_69:
[----:B-1----:R1:W2:Y:S02]  /*4360*/  SYNCS.PHASECHK.TRANS64.TRYWAIT P0, [R8+URZ+0x31828], R27 ;  /* 0x0318281b080075a7 */ /* 0x0022a400080011ff */
[----:B--2---:R-:W-:Y:S05]  /*4370*/  @!P0 NANOSLEEP.SYNCS 0x989680 ;  /* 0x009896800000895d */ /* 0x004fea0003900000 */
[----:B------:R-:W2:Y:S02]  /*4380*/  @!P0 SYNCS.PHASECHK.TRANS64 P0, [R8+URZ+0x31828], R27 ;  /* 0x0318281b080085a7 */ /* 0x000ea400080010ff */
[----:B--2---:R-:W-:Y:S05]  /*4390*/  @!P0 BRA `(.L_x_69) ;  /* 0xfffffffc00f08947 */ /* 0x004fea000383ffff */
[----:B------:R-:W-:Y:S05]  /*43a0*/  BRA `(.L_x_70) ;  /* 0xffffffd800b47947 */ /* 0x000fea000383ffff */
.L_x_27:
[-C--:B------:R-:W-:Y:S02]  /*43b0*/  MOV R26, R15.reuse ;  /* 0x0000000f001a7202 */ /* 0x080fe40000000f00 */
[----:B-1----:R-:W-:Y:S07]  /*43c0*/  MOV R27, R15 ;  /* 0x0000000f001b7202 */ /* 0x002fee0000000f00 */
.L_x_71:
[----:B-1----:R1:W2:Y:S02]  /*43d0*/  SYNCS.PHASECHK.TRANS64.TRYWAIT P0, [R8+URZ+0x31830], R27 ;  /* 0x0318301b080075a7 */ /* 0x0022a400080011ff */
[----:B--2---:R-:W-:Y:S05]  /*43e0*/  @!P0 NANOSLEEP.SYNCS 0x989680 ;  /* 0x009896800000895d */ /* 0x004fea0003900000 */
[----:B------:R-:W2:Y:S02]  /*43f0*/  @!P0 SYNCS.PHASECHK.TRANS64 P0, [R8+URZ+0x31830], R27 ;  /* 0x0318301b080085a7 */ /* 0x000ea400080010ff */
[----:B--2---:R-:W-:Y:S05]  /*4400*/  @!P0 BRA `(.L_x_71) ;  /* 0xfffffffc00f08947 */ /* 0x004fea000383ffff */
[----:B------:R-:W-:Y:S05]  /*4410*/  BRA `(.L_x_72) ;  /* 0xffffffd800f07947 */ /* 0x000fea000383ffff */
.L_x_28:
[-C--:B------:R-:W-:Y:S02]  /*4420*/  MOV R26, R15.reuse ;  /* 0x0000000f001a7202 */ /* 0x080fe40000000f00 */
[----:B-1----:R-:W-:Y:S07]  /*4430*/  MOV R27, R15 ;  /* 0x0000000f001b7202 */ /* 0x002fee0000000f00 */
.L_x_73:
[----:B-1----:R1:W2:Y:S02]  /*4440*/  SYNCS.PHASECHK.TRANS64.TRYWAIT P0, [R8+URZ+0x31838], R27 ;  /* 0x0318381b080075a7 */ /* 0x0022a400080011ff */
[----:B--2---:R-:W-:Y:S05]  /*4450*/  @!P0 NANOSLEEP.SYNCS 0x989680 ;  /* 0x009896800000895d */ /* 0x004fea0003900000 */
[----:B------:R-:W2:Y:S02]  /*4460*/  @!P0 SYNCS.PHASECHK.TRANS64 P0, [R8+URZ+0x31838], R27 ;  /* 0x0318381b080085a7 */ /* 0x000ea400080010ff */
[----:B--2---:R-:W-:Y:S05]  /*4470*/  @!P0 BRA `(.L_x_73) ;  /* 0xfffffffc00f08947 */ /* 0x004fea000383ffff */
[----:B------:R-:W-:Y:S05]  /*4480*/  BRA `(.L_x_74) ;  /* 0xffffffdc00287947 */ /* 0x000fea000383ffff */
.L_x_33:
[----:B------:R-:W-:-:S07]  /*4490*/  MOV R6, R7 ;  /* 0x0000000700067202 */ /* 0x000fce0000000f00 */
.L_x_75:
[----:B-1----:R1:W2:Y:S02]  /*44a0*/  SYNCS.PHASECHK.TRANS64.TRYWAIT P2, [R2+URZ+0x31860], R7 ;  /* 0x03186007020075a7 */ /* 0x0022a400080411ff */
[----:B--2---:R-:W-:Y:S05]  /*44b0*/  @!P2 NANOSLEEP.SYNCS 0x989680 ;  /* 0x009896800000a95d */ /* 0x004fea0003900000 */
[----:B------:R-:W2:Y:S02]  /*44c0*/  @!P2 SYNCS.PHASECHK.TRANS64 P2, [R2+URZ+0x31860], R7 ;  /* 0x031860070200a5a7 */ /* 0x000ea400080410ff */
[----:B--2---:R-:W-:Y:S05]  /*44d0*/  @!P2 BRA `(.L_x_75) ;  /* 0xfffffffc00f0a947 */ /* 0x004fea000383ffff */
[----:B------:R-:W-:Y:S05]  /*44e0*/  BRA `(.L_x_76) ;  /* 0xffffffe000547947 */ /* 0x000fea000383ffff */
        .weak           $__internal_0_$__cuda_sm10x_tcgen05_guardrail_trap_col_being_dealloced_not_returned_by_alloc
        .type           $__internal_0_$__cuda_sm10x_tcgen05_guardrail_trap_col_being_dealloced_not_returned_by_alloc,@function
        .size           $__internal_0_$__cuda_sm10x_tcgen05_guardrail_trap_col_being_dealloced_not_returned_by_alloc,($__internal_1_$__cuda_sm10x_tcgen05_guardrail_trap_phase_invalid_during_alloc - $__internal_0_$__cuda_sm10x_tcgen05_guardrail_trap_col_being_dealloced_not_returned_by_alloc)
$__internal_0_$__cuda_sm10x_tcgen05_guardrail_trap_col_being_dealloced_not_returned_by_alloc:
[----:B------:R-:W-:Y:S05]  /*44f0*/  BPT.TRAP 0x1 ;  /* 0x000000040000795c */ /* 0x000fea0000300000 */
[----:B------:R-:W-:-:S04]  /*4500*/  HFMA2 R3, -RZ, RZ, 0, 0 ;  /* 0x00000000ff037431 */ /* 0x000fc800000001ff */
[----:B------:R-:W-:Y:S05]  /*4510*/  RET.REL.NODEC R2 `(_ZN9deep_gemm24sm100_fp8_gemm_1d1d_implILN4cute4UMMA5MajorE0ELS3_0ELj0ELj4096ELj7168ELj128ELj224ELj128ELj64ELj128ELj128ELj64ELj4ELj128ELj128ELj1ELb0ELj137ELNS_8GemmTypeE1ELb0EN7cutlass10bfloat16_tENS_16EpilogueIdentityEEEvPijjj14CUtensorMap_stS9_S9_S9_S9_) ;  /* 0xffffffb802b87950 */ /* 0x000fea0003c3ffff */
        .weak           $__internal_1_$__cuda_sm10x_tcgen05_guardrail_trap_phase_invalid_during_alloc
        .type           $__internal_1_$__cuda_sm10x_tcgen05_guardrail_trap_phase_invalid_during_alloc,@function
        .size           $__internal_1_$__cuda_sm10x_tcgen05_guardrail_trap_phase_invalid_during_alloc,($__internal_2_$__cuda_sm10x_tcgen05_guardrail_trap_unallocated_columns_being_dealloced - $__internal_1_$__cuda_sm10x_tcgen05_guardrail_trap_phase_invalid_during_alloc)
$__internal_1_$__cuda_sm10x_tcgen05_guardrail_trap_phase_invalid_during_alloc:
[----:B------:R-:W-:Y:S05]  /*4520*/  BPT.TRAP 0x1 ;  /* 0x000000040000795c */ /* 0x000fea0000300000 */
[----:B------:R-:W-:-:S04]  /*4530*/  MOV R5, 0x0 ;  /* 0x0000000000057802 */ /* 0x000fc80000000f00 */
[----:B------:R-:W-:Y:S05]  /*4540*/  RET.REL.NODEC R4 `(_ZN9deep_gemm24sm100_fp8_gemm_1d1d_implILN4cute4UMMA5MajorE0ELS3_0ELj0ELj4096ELj7168ELj128ELj224ELj128ELj64ELj128ELj128ELj64ELj4ELj128ELj128ELj1ELb0ELj137ELNS_8GemmTypeE1ELb0EN7cutlass10bfloat16_tENS_16EpilogueIdentityEEEvPijjj14CUtensorMap_stS9_S9_S9_S9_) ;  /* 0xffffffb804ac7950 */ /* 0x000fea0003c3ffff */
        .weak           $__internal_2_$__cuda_sm10x_tcgen05_guardrail_trap_unallocated_columns_being_dealloced
        .type           $__internal_2_$__cuda_sm10x_tcgen05_guardrail_trap_unallocated_columns_being_dealloced,@function
        .size           $__internal_2_$__cuda_sm10x_tcgen05_guardrail_trap_unallocated_columns_being_dealloced,($__internal_3_$__cuda_sm20_div_u16 - $__internal_2_$__cuda_sm10x_tcgen05_guardrail_trap_unallocated_columns_being_dealloced)
$__internal_2_$__cuda_sm10x_tcgen05_guardrail_trap_unallocated_columns_being_dealloced:
[----:B------:R-:W-:Y:S05]  /*4550*/  BPT.TRAP 0x1 ;  /* 0x000000040000795c */ /* 0x000fea0000300000 */
[----:B------:R-:W-:-:S04]  /*4560*/  HFMA2 R3, -RZ, RZ, 0, 0 ;  /* 0x00000000ff037431 */ /* 0x000fc800000001ff */
[----:B------:R-:W-:Y:S05]  /*4570*/  RET.REL.NODEC R2 `(_ZN9deep_gemm24sm100_fp8_gemm_1d1d_implILN4cute4UMMA5MajorE0ELS3_0ELj0ELj4096ELj7168ELj128ELj224ELj128ELj64ELj128ELj128ELj64ELj4ELj128ELj128ELj1ELb0ELj137ELNS_8GemmTypeE1ELb0EN7cutlass10bfloat16_tENS_16EpilogueIdentityEEEvPijjj14CUtensorMap_stS9_S9_S9_S9_) ;  /* 0xffffffb802a07950 */ /* 0x000fea0003c3ffff */
        .weak           $__internal_3_$__cuda_sm20_div_u16
        .type           $__internal_3_$__cuda_sm20_div_u16,@function
        .size           $__internal_3_$__cuda_sm20_div_u16,(.L_x_81 - $__internal_3_$__cuda_sm20_div_u16)
$__internal_3_$__cuda_sm20_div_u16:
[----:B------:R-:W1:Y:S01]  /*4580*/  I2F.U16 R9, R35 ;  /* 0x0000002300097306 */ /* 0x000e620000101000 */
[----:B------:R-:W-:-:S07]  /*4590*/  IMAD.MOV.U32 R5, RZ, RZ, 0x4b800000 ;  /* 0x4b800000ff057424 */ /* 0x000fce00078e00ff */
[----:B------:R-:W-:Y:S01]  /*45a0*/  I2F.U16.RZ R8, R8 ;  /* 0x0000000800087306 */ /* 0x000fe2000010d000 */
[C---:B-1----:R-:W-:Y:S02]  /*45b0*/  FSETP.GEU.AND P1, PT, |R9|.reuse, 1.175494350822287508e-38, PT ;  /* 0x008000000900780b */ /* 0x042fe40003f2e200 */
[----:B------:R-:W-:Y:S02]  /*45c0*/  FSETP.GT.AND P2, PT, |R9|, 8.50705917302346158658e+37, PT ;  /* 0x7e8000000900780b */ /* 0x000fe40003f44200 */
[----:B------:R-:W-:Y:S02]  /*45d0*/  FSEL R5, R5, 1, !P1 ;  /* 0x3f80000005057808 */ /* 0x000fe40004800000 */
[----:B------:R-:W-:Y:S02]  /*45e0*/  ISETP.NE.U32.AND P1, PT, R35, RZ, PT ;  /* 0x000000ff2300720c */ /* 0x000fe40003f25070 */
[----:B------:R-:W-:-:S05]  /*45f0*/  FSEL R10, R5, 0.25, !P2 ;  /* 0x3e800000050a7808 */ /* 0x000fca0005000000 */
[----:B------:R-:W-:-:S06]  /*4600*/  FMUL R5, R9, R10 ;  /* 0x0000000a09057220 */ /* 0x000fcc0000400000 */
[----:B------:R-:W1:Y:S02]  /*4610*/  MUFU.RCP R5, R5 ;  /* 0x0000000500057308 */ /* 0x000e640000001000 */
[----:B-1----:R-:W-:Y:S01]  /*4620*/  FMUL R9, R10, R5 ;  /* 0x000000050a097220 */ /* 0x002fe20000400000 */
[----:B------:R-:W-:-:S03]  /*4630*/  IMAD.MOV.U32 R5, RZ, RZ, 0x0 ;  /* 0x00000000ff057424 */ /* 0x000fc600078e00ff */
[----:B------:R-:W-:-:S04]  /*4640*/  VIADD R9, R9, 0x2 ;  /* 0x0000000209097836 */ /* 0x000fc80000000000 */
[----:B------:R-:W-:-:S04]  /*4650*/  FMUL.RZ R9, R8, R9 ;  /* 0x0000000908097220 */ /* 0x000fc8000040c000 */
[----:B------:R-:W1:Y:S02]  /*4660*/  F2I.U32.TRUNC.NTZ R36, R9 ;  /* 0x0000000900247305 */ /* 0x000e64000020f000 */
[----:B-1----:R-:W-:Y:S02]  /*4670*/  LOP3.LUT R36, R36, 0xffff, RZ, 0xc0, !PT ;  /* 0x0000ffff24247812 */ /* 0x002fe400078ec0ff */
[----:B------:R-:W-:Y:S01]  /*4680*/  @!P1 MOV R36, 0xffffffff ;  /* 0xffffffff00249802 */ /* 0x000fe20000000f00 */
[----:B------:R-:W-:Y:S06]  /*4690*/  RET.REL.NODEC R4 `(_ZN9deep_gemm24sm100_fp8_gemm_1d1d_implILN4cute4UMMA5MajorE0ELS3_0ELj0ELj4096ELj7168ELj128ELj224ELj128ELj64ELj128ELj128ELj64ELj4ELj128ELj128ELj1ELb0ELj137ELNS_8GemmTypeE1ELb0EN7cutlass10bfloat16_tENS_16EpilogueIdentityEEEvPijjj14CUtensorMap_stS9_S9_S9_S9_) ;  /* 0xffffffb804587950 */ /* 0x000fec0003c3ffff */
.L_x_77:
[----:B------:R-:W-:-:S00]  /*46a0*/  BRA `(.L_x_77) ;  /* 0xfffffffc00fc7947 */ /* 0x000fc0000383ffff */
[----:B------:R-:W-:-:S00]  /*46b0*/  NOP ;  /* 0x0000000000007918 */ /* 0x000fc00000000000 */
        /* <DEDUP_REMOVED lines=12> */
.L_x_81:


//--------------------- .nv.shared._ZN9deep_gemm24sm100_fp8_gemm_1d1d_implILN4cute4UMMA5MajorE0ELS3_0ELj0ELj4096ELj7168ELj128ELj224ELj128ELj64ELj128ELj128ELj64ELj4ELj128ELj128ELj1ELb0ELj137ELNS_8GemmTypeE1ELb0EN7cutlass10bfloat16_tENS_16EpilogueIdentityEEEvPijjj14CUtensorMap_stS9_S9_S9_S9_ --------------------------
	.section	.nv.shared._ZN9deep_gemm24sm100_fp8_gemm_1d1d_implILN4cute4UMMA5MajorE0ELS3_0ELj0ELj4096ELj7168ELj128ELj224ELj128ELj64ELj128ELj128ELj64ELj4ELj128ELj128ELj1ELb0ELj137ELNS_8GemmTypeE1ELb0EN7cutlass10bfloat16_tENS_16EpilogueIdentityEEEvPijjj14CUtensorMap_stS9_S9_S9_S9_,"aw",@nobits
	.sectionflags	@""
	.align	1024
	.zero		1024


//--------------------- .nv.shared.reserved.0     --------------------------
	.section	.nv.shared.reserved.0,"aw",@nobits
	.align	8
	.weak		__nv_reservedSMEM_offset_0_alias
	.size		__nv_reservedSMEM_offset_0_alias, 0, 64
	.other		__nv_reservedSMEM_offset_0_alias,@"STO_CUDA_RESERVED_SHARED STV_DEFAULT"
__nv_reservedSMEM_offset_0_alias:
	.zero		0
.nv.shared.reserved.0:
	.zero		64
	.weak		__nv_reservedSMEM_allocation_phase
	.type		__nv_reservedSMEM_allocation_phase,@object
	.size		__nv_reservedSMEM_allocation_phase,(.L_0 - __nv_reservedSMEM_allocation_phase)
__nv_reservedSMEM_allocation_phase:
	.zero		1
.L_0:
	.zero		7
	.weak		__nv_reservedSMEM_devtool_atexit_pc
	.type		__nv_reservedSMEM_devtool_atexit_pc,@object
	.size		__nv_reservedSMEM_devtool_atexit_pc,(__nv_reservedSMEM_allocation_mask - __nv_reservedSMEM_devtool_atexit_pc)
__nv_reservedSMEM_devtool_atexit_pc:
	.zero		8
	.weak		__nv_reservedSMEM_allocation_mask
	.type		__nv_reservedSMEM_allocation_mask,@object
	.size		__nv_reservedSMEM_allocation_mask,(.L_2 - __nv_reservedSMEM_allocation_mask)
__nv_reservedSMEM_allocation_mask:
	.zero		4
.L_2:


//--------------------- .nv.global                --------------------------
	.section	.nv.global,"aw",@nobits
.nv.global:
	.type		_ZN47_INTERNAL_2dbdf6ee_9_kernel_cu_97b4969f_28926224cute1_E,@object
	.size		_ZN47_INTERNAL_2dbdf6ee_9_kernel_cu_97b4969f_28926224cute1_E,(_ZN47_INTERNAL_2dbdf6ee_9_kernel_cu_97b4969f_28926224cuda3std3__45__cpo6cbeginE - _ZN47_INTERNAL_2dbdf6ee_9_kernel_cu_97b4969f_28926224cute1_E)
_ZN47_INTERNAL_2dbdf6ee_9_kernel_cu_97b4969f_28926224cute1_E:
	.zero		1
	.type		_ZN47_INTERNAL_2dbdf6ee_9_kernel_cu_97b4969f_28926224cuda3std3__45__cpo6cbeginE,@object
	.size		_ZN47_INTERNAL_2dbdf6ee_9_kernel_cu_97b4969f_28926224cuda3std3__45__cpo6cbeginE,(_ZN47_INTERNAL_2dbdf6ee_9_kernel_cu_97b4969f_28926224cuda3std3__48in_placeE - _ZN47_INTERNAL_2dbdf6ee_9_kernel_cu_97b4969f_28926224cuda3std3__45__cpo6cbeginE)
_ZN47_INTERNAL_2dbdf6ee_9_kernel_cu_97b4969f_28926224cuda3std3__45__cpo6cbeginE:
	.zero		1
	.type		_ZN47_INTERNAL_2dbdf6ee_9_kernel_cu_97b4969f_28926224cuda3std3__48in_placeE,@object
	.size		_ZN47_INTERNAL_2dbdf6ee_9_kernel_cu_97b4969f_28926224cuda3std3__48in_placeE,(_ZN47_INTERNAL_2dbdf6ee_9_kernel_cu_97b4969f_28926224cuda3std6ranges3__45__cpo9iter_moveE - _ZN47_INTERNAL_2dbdf6ee_9_kernel_cu_97b4969f_28926224cuda3std3__48in_placeE)
_ZN47_INTERNAL_2dbdf6ee_9_kernel_cu_97b4969f_28926224cuda3std3__48in_placeE:
	.zero		1
	.type		_ZN47_INTERNAL_2dbdf6ee_9_kernel_cu_97b4969f_28926224cuda3std6ranges3__45__cpo9iter_moveE,@object
	.size		_ZN47_INTERNAL_2dbdf6ee_9_kernel_cu_97b4969f_28926224cuda3std6ranges3__45__cpo9iter_moveE,(_ZN47_INTERNAL_2dbdf6ee_9_kernel_cu_97b4969f_28926224cuda3std3__45__cpo5beginE - _ZN47_INTERNAL_2dbdf6ee_9_kernel_cu_97b4969f_28926224cuda3std6ranges3__45__cpo9iter_moveE)
_ZN47_INTERNAL_2dbdf6ee_9_kernel_cu_97b4969f_28926224cuda3std6ranges3__45__cpo9iter_moveE:
	.zero		1
	.type		_ZN47_INTERNAL_2dbdf6ee_9_kernel_cu_97b4969f_28926224cuda3std3__45__cpo5beginE,@object
	.size		_ZN47_INTERNAL_2dbdf6ee_9_kernel_cu_97b4969f_28926224cuda3std3__45__cpo5beginE,(_ZN47_INTERNAL_2dbdf6ee_9_kernel_cu_97b4969f_28926224cuda3std3__449_GLOBAL__N__2dbdf6ee_9_kernel_cu_97b4969f_28926226ignoreE - _ZN47_INTERNAL_2dbdf6ee_9_kernel_cu_97b4969f_28926224cuda3std3__45__cpo5beginE)
_ZN47_INTERNAL_2dbdf6ee_9_kernel_cu_97b4969f_28926224cuda3std3__45__cpo5beginE:
	.zero		1
	.type		_ZN47_INTERNAL_2dbdf6ee_9_kernel_cu_97b4969f_28926224cuda3std3__449_GLOBAL__N__2dbdf6ee_9_kernel_cu_97b4969f_28926226ignoreE,@object
	.size		_ZN47_INTERNAL_2dbdf6ee_9_kernel_cu_97b4969f_28926224cuda3std3__449_GLOBAL__N__2dbdf6ee_9_kernel_cu_97b4969f_28926226ignoreE,(_ZN47_INTERNAL_2dbdf6ee_9_kernel_cu_97b4969f_28926224cute7productE - _ZN47_INTERNAL_2dbdf6ee_9_kernel_cu_97b4969f_28926224cuda3std3__449_GLOBAL__N__2dbdf6ee_9_kernel_cu_97b4969f_28926226ignoreE)
_ZN47_INTERNAL_2dbdf6ee_9_kernel_cu_97b4969f_28926224cuda3std3__449_GLOBAL__N__2dbdf6ee_9_kernel_cu_97b4969f_28926226ignoreE:
	.zero		1
	.type		_ZN47_INTERNAL_2dbdf6ee_9_kernel_cu_97b4969f_28926224cute7productE,@object
	.size		_ZN47_INTERNAL_2dbdf6ee_9_kernel_cu_97b4969f_28926224cute7productE,(_ZN47_INTERNAL_2dbdf6ee_9_kernel_cu_97b4969f_28926224cuda3std3__45__cpo3endE - _ZN47_INTERNAL_2dbdf6ee_9_kernel_cu_97b4969f_28926224cute7productE)
_ZN47_INTERNAL_2dbdf6ee_9_kernel_cu_97b4969f_28926224cute7productE:
	.zero		1
	.type		_ZN47_INTERNAL_2dbdf6ee_9_kernel_cu_97b4969f_28926224cuda3std3__45__cpo3endE,@object
	.size		_ZN47_INTERNAL_2dbdf6ee_9_kernel_cu_97b4969f_28926224cuda3std3__45__cpo3endE,(_ZN47_INTERNAL_2dbdf6ee_9_kernel_cu_97b4969f_28926224cuda3std3__419piecewise_constructE - _ZN47_INTERNAL_2dbdf6ee_9_kernel_cu_97b4969f_28926224cuda3std3__45__cpo3endE)
_ZN47_INTERNAL_2dbdf6ee_9_kernel_cu_97b4969f_28926224cuda3std3__45__cpo3endE:
	.zero		1
	.type		_ZN47_INTERNAL_2dbdf6ee_9_kernel_cu_97b4969f_28926224cuda3std3__419piecewise_constructE,@object
	.size		_ZN47_INTERNAL_2dbdf6ee_9_kernel_cu_97b4969f_28926224cuda3std3__419piecewise_constructE,(_ZN47_INTERNAL_2dbdf6ee_9_kernel_cu_97b4969f_28926224cuda3std3__45__cpo4cendE - _ZN47_INTERNAL_2dbdf6ee_9_kernel_cu_97b4969f_28926224cuda3std3__419piecewise_constructE)
_ZN47_INTERNAL_2dbdf6ee_9_kernel_cu_97b4969f_28926224cuda3std3__419piecewise_constructE:
	.zero		1
	.type		_ZN47_INTERNAL_2dbdf6ee_9_kernel_cu_97b4969f_28926224cuda3std3__45__cpo4cendE,@object
	.size		_ZN47_INTERNAL_2dbdf6ee_9_kernel_cu_97b4969f_28926224cuda3std3__45__cpo4cendE,(_ZN47_INTERNAL_2dbdf6ee_9_kernel_cu_97b4969f_28926224cuda3std6ranges3__45__cpo4swapE - _ZN47_INTERNAL_2dbdf6ee_9_kernel_cu_97b4969f_28926224cuda3std3__45__cpo4cendE)
_ZN47_INTERNAL_2dbdf6ee_9_kernel_cu_97b4969f_28926224cuda3std3__45__cpo4cendE:
	.zero		1
	.type		_ZN47_INTERNAL_2dbdf6ee_9_kernel_cu_97b4969f_28926224cuda3std6ranges3__45__cpo4swapE,@object
	.size		_ZN47_INTERNAL_2dbdf6ee_9_kernel_cu_97b4969f_28926224cuda3std6ranges3__45__cpo4swapE,(.L_10 - _ZN47_INTERNAL_2dbdf6ee_9_kernel_cu_97b4969f_28926224cuda3std6ranges3__45__cpo4swapE)
_ZN47_INTERNAL_2dbdf6ee_9_kernel_cu_97b4969f_28926224cuda3std6ranges3__45__cpo4swapE:
	.zero		1
.L_10:


//--------------------- .nv.constant0._ZN9deep_gemm24sm100_fp8_gemm_1d1d_implILN4cute4UMMA5MajorE0ELS3_0ELj0ELj4096ELj7168ELj128ELj224ELj128ELj64ELj128ELj128ELj64ELj4ELj128ELj128ELj1ELb0ELj137ELNS_8GemmTypeE1ELb0EN7cutlass10bfloat16_tENS_16EpilogueIdentityEEEvPijjj14CUtensorMap_stS9_S9_S9_S9_ --------------------------
	.section	.nv.constant0._ZN9deep_gemm24sm100_fp8_gemm_1d1d_implILN4cute4UMMA5MajorE0ELS3_0ELj0ELj4096ELj7168ELj128ELj224ELj128ELj64ELj128ELj128ELj64ELj4ELj128ELj128ELj1ELb0ELj137ELNS_8GemmTypeE1ELb0EN7cutlass10bfloat16_tENS_16EpilogueIdentityEEEvPijjj14CUtensorMap_stS9_S9_S9_S9_,"a",@progbits
	.sectionflags	@""
	.align	4
.nv.constant0._ZN9deep_gemm24sm100_fp8_gemm_1d1d_implILN4cute4UMMA5MajorE0ELS3_0ELj0ELj4096ELj7168ELj128ELj224ELj128ELj64ELj128ELj128ELj64ELj4ELj128ELj128ELj1ELb0ELj137ELNS_8GemmTypeE1ELb0EN7cutlass10bfloat16_tENS_16EpilogueIdentityEEEvPijjj14CUtensorMap_stS9_S9_S9_S9_:
	.zero		1600


//--------------------- SYMBOLS --------------------------

	.type		.nv.reservedSmem.offset0,@object
	.size		.nv.reservedSmem.offset0,0x4
	.type		.nv.reservedSmem.cap,@object
	.size		.nv.reservedSmem.cap,0x4
